//
// Generated by NVIDIA NVVM Compiler
//
// Compiler Build ID: CL-36424714
// Cuda compilation tools, release 13.0, V13.0.88
// Based on NVVM 20.0.0
//

.version 9.0
.target sm_100
.address_size 64

	// .globl	_Z32tet4_resample_field_local_kernellll17elems_tet4_device15xyz_tet4_devicelllPKfS2_PKdPd
.extern .func  (.param .b32 func_retval0) vprintf
(
	.param .b64 vprintf_param_0,
	.param .b64 vprintf_param_1
)
;
.global .align 8 .b8 tet4_qw[448] = {246, 204, 190, 116, 204, 254, 80, 63, 246, 204, 190, 116, 204, 254, 80, 63, 246, 204, 190, 116, 204, 254, 80, 63, 246, 204, 190, 116, 204, 254, 80, 63, 41, 107, 125, 153, 9, 170, 131, 63, 41, 107, 125, 153, 9, 170, 131, 63, 41, 107, 125, 153, 9, 170, 131, 63, 41, 107, 125, 153, 9, 170, 131, 63, 41, 107, 125, 153, 9, 170, 131, 63, 41, 107, 125, 153, 9, 170, 131, 63, 41, 107, 125, 153, 9, 170, 131, 63, 41, 107, 125, 153, 9, 170, 131, 63, 41, 107, 125, 153, 9, 170, 131, 63, 41, 107, 125, 153, 9, 170, 131, 63, 41, 107, 125, 153, 9, 170, 131, 63, 41, 107, 125, 153, 9, 170, 131, 63, 55, 130, 75, 100, 28, 216, 144, 63, 55, 130, 75, 100, 28, 216, 144, 63, 55, 130, 75, 100, 28, 216, 144, 63, 55, 130, 75, 100, 28, 216, 144, 63, 55, 130, 75, 100, 28, 216, 144, 63, 55, 130, 75, 100, 28, 216, 144, 63, 55, 130, 75, 100, 28, 216, 144, 63, 55, 130, 75, 100, 28, 216, 144, 63, 55, 130, 75, 100, 28, 216, 144, 63, 55, 130, 75, 100, 28, 216, 144, 63, 55, 130, 75, 100, 28, 216, 144, 63, 55, 130, 75, 100, 28, 216, 144, 63, 114, 199, 52, 151, 207, 124, 143, 63, 114, 199, 52, 151, 207, 124, 143, 63, 114, 199, 52, 151, 207, 124, 143, 63, 114, 199, 52, 151, 207, 124, 143, 63, 114, 199, 52, 151, 207, 124, 143, 63, 114, 199, 52, 151, 207, 124, 143, 63, 114, 199, 52, 151, 207, 124, 143, 63, 114, 199, 52, 151, 207, 124, 143, 63, 114, 199, 52, 151, 207, 124, 143, 63, 114, 199, 52, 151, 207, 124, 143, 63, 114, 199, 52, 151, 207, 124, 143, 63, 114, 199, 52, 151, 207, 124, 143, 63, 190, 230, 167, 43, 116, 14, 158, 63, 190, 230, 167, 43, 116, 14, 158, 63, 190, 230, 167, 43, 116, 14, 158, 63, 190, 230, 167, 43, 116, 14, 158, 63, 190, 230, 167, 43, 116, 14, 158, 63, 190, 230, 167, 43, 116, 14, 158, 63, 190, 230, 167, 43, 116, 14, 158, 63, 190, 230, 167, 43, 116, 14, 158, 63, 190, 230, 167, 43, 116, 14, 158, 63, 190, 230, 167, 43, 116, 14, 158, 63, 190, 230, 167, 43, 116, 14, 158, 63, 190, 230, 167, 43, 116, 14, 158, 63, 109, 70, 231, 223, 13, 193, 162, 63, 109, 70, 231, 223, 13, 193, 162, 63, 109, 70, 231, 223, 13, 193, 162, 63, 109, 70, 231, 223, 13, 193, 162, 63};
.global .align 8 .b8 tet4_qx[448] = {101, 108, 184, 54, 48, 159, 142, 63, 232, 90, 111, 189, 137, 144, 238, 63, 101, 108, 184, 54, 48, 159, 142, 63, 101, 108, 184, 54, 48, 159, 142, 63, 208, 235, 19, 180, 58, 111, 195, 63, 29, 121, 253, 62, 144, 245, 232, 63, 122, 95, 236, 159, 8, 117, 161, 63, 122, 95, 236, 159, 8, 117, 161, 63, 122, 95, 236, 159, 8, 117, 161, 63, 122, 95, 236, 159, 8, 117, 161, 63, 29, 121, 253, 62, 144, 245, 232, 63, 208, 235, 19, 180, 58, 111, 195, 63, 29, 121, 253, 62, 144, 245, 232, 63, 208, 235, 19, 180, 58, 111, 195, 63, 122, 95, 236, 159, 8, 117, 161, 63, 122, 95, 236, 159, 8, 117, 161, 63, 217, 226, 34, 227, 90, 175, 225, 63, 202, 2, 194, 84, 61, 183, 214, 63, 236, 221, 224, 147, 51, 168, 167, 63, 236, 221, 224, 147, 51, 168, 167, 63, 236, 221, 224, 147, 51, 168, 167, 63, 236, 221, 224, 147, 51, 168, 167, 63, 202, 2, 194, 84, 61, 183, 214, 63, 217, 226, 34, 227, 90, 175, 225, 63, 202, 2, 194, 84, 61, 183, 214, 63, 217, 226, 34, 227, 90, 175, 225, 63, 236, 221, 224, 147, 51, 168, 167, 63, 236, 221, 224, 147, 51, 168, 167, 63, 174, 85, 198, 83, 88, 53, 205, 63, 118, 124, 148, 142, 38, 56, 225, 63, 174, 85, 198, 83, 88, 53, 205, 63, 174, 85, 198, 83, 88, 53, 205, 63, 118, 124, 148, 142, 38, 56, 225, 63, 174, 85, 198, 83, 88, 53, 205, 63, 117, 96, 44, 196, 163, 150, 118, 63, 117, 96, 44, 196, 163, 150, 118, 63, 117, 96, 44, 196, 163, 150, 118, 63, 118, 124, 148, 142, 38, 56, 225, 63, 174, 85, 198, 83, 88, 53, 205, 63, 174, 85, 198, 83, 88, 53, 205, 63, 110, 89, 146, 92, 43, 140, 214, 63, 27, 133, 176, 167, 140, 28, 201, 63, 110, 89, 146, 92, 43, 140, 214, 63, 110, 89, 146, 92, 43, 140, 214, 63, 27, 133, 176, 167, 140, 28, 201, 63, 110, 89, 146, 92, 43, 140, 214, 63, 163, 42, 12, 204, 139, 101, 185, 63, 163, 42, 12, 204, 139, 101, 185, 63, 163, 42, 12, 204, 139, 101, 185, 63, 27, 133, 176, 167, 140, 28, 201, 63, 110, 89, 146, 92, 43, 140, 214, 63, 110, 89, 146, 92, 43, 140, 214, 63, 229, 108, 250, 8, 150, 54, 193, 63, 76, 46, 68, 121, 15, 23, 227, 63, 229, 108, 250, 8, 150, 54, 193, 63, 229, 108, 250, 8, 150, 54, 193, 63};
.global .align 8 .b8 tet4_qy[448] = {101, 108, 184, 54, 48, 159, 142, 63, 101, 108, 184, 54, 48, 159, 142, 63, 232, 90, 111, 189, 137, 144, 238, 63, 101, 108, 184, 54, 48, 159, 142, 63, 122, 95, 236, 159, 8, 117, 161, 63, 122, 95, 236, 159, 8, 117, 161, 63, 208, 235, 19, 180, 58, 111, 195, 63, 29, 121, 253, 62, 144, 245, 232, 63, 122, 95, 236, 159, 8, 117, 161, 63, 122, 95, 236, 159, 8, 117, 161, 63, 208, 235, 19, 180, 58, 111, 195, 63, 29, 121, 253, 62, 144, 245, 232, 63, 122, 95, 236, 159, 8, 117, 161, 63, 122, 95, 236, 159, 8, 117, 161, 63, 29, 121, 253, 62, 144, 245, 232, 63, 208, 235, 19, 180, 58, 111, 195, 63, 236, 221, 224, 147, 51, 168, 167, 63, 236, 221, 224, 147, 51, 168, 167, 63, 217, 226, 34, 227, 90, 175, 225, 63, 202, 2, 194, 84, 61, 183, 214, 63, 236, 221, 224, 147, 51, 168, 167, 63, 236, 221, 224, 147, 51, 168, 167, 63, 217, 226, 34, 227, 90, 175, 225, 63, 202, 2, 194, 84, 61, 183, 214, 63, 236, 221, 224, 147, 51, 168, 167, 63, 236, 221, 224, 147, 51, 168, 167, 63, 202, 2, 194, 84, 61, 183, 214, 63, 217, 226, 34, 227, 90, 175, 225, 63, 174, 85, 198, 83, 88, 53, 205, 63, 174, 85, 198, 83, 88, 53, 205, 63, 118, 124, 148, 142, 38, 56, 225, 63, 117, 96, 44, 196, 163, 150, 118, 63, 117, 96, 44, 196, 163, 150, 118, 63, 117, 96, 44, 196, 163, 150, 118, 63, 174, 85, 198, 83, 88, 53, 205, 63, 118, 124, 148, 142, 38, 56, 225, 63, 174, 85, 198, 83, 88, 53, 205, 63, 174, 85, 198, 83, 88, 53, 205, 63, 118, 124, 148, 142, 38, 56, 225, 63, 174, 85, 198, 83, 88, 53, 205, 63, 110, 89, 146, 92, 43, 140, 214, 63, 110, 89, 146, 92, 43, 140, 214, 63, 27, 133, 176, 167, 140, 28, 201, 63, 163, 42, 12, 204, 139, 101, 185, 63, 163, 42, 12, 204, 139, 101, 185, 63, 163, 42, 12, 204, 139, 101, 185, 63, 110, 89, 146, 92, 43, 140, 214, 63, 27, 133, 176, 167, 140, 28, 201, 63, 110, 89, 146, 92, 43, 140, 214, 63, 110, 89, 146, 92, 43, 140, 214, 63, 27, 133, 176, 167, 140, 28, 201, 63, 110, 89, 146, 92, 43, 140, 214, 63, 229, 108, 250, 8, 150, 54, 193, 63, 229, 108, 250, 8, 150, 54, 193, 63, 76, 46, 68, 121, 15, 23, 227, 63, 229, 108, 250, 8, 150, 54, 193, 63};
.global .align 8 .b8 tet4_qz[448] = {101, 108, 184, 54, 48, 159, 142, 63, 101, 108, 184, 54, 48, 159, 142, 63, 101, 108, 184, 54, 48, 159, 142, 63, 232, 90, 111, 189, 137, 144, 238, 63, 122, 95, 236, 159, 8, 117, 161, 63, 122, 95, 236, 159, 8, 117, 161, 63, 122, 95, 236, 159, 8, 117, 161, 63, 122, 95, 236, 159, 8, 117, 161, 63, 208, 235, 19, 180, 58, 111, 195, 63, 29, 121, 253, 62, 144, 245, 232, 63, 122, 95, 236, 159, 8, 117, 161, 63, 122, 95, 236, 159, 8, 117, 161, 63, 208, 235, 19, 180, 58, 111, 195, 63, 29, 121, 253, 62, 144, 245, 232, 63, 208, 235, 19, 180, 58, 111, 195, 63, 29, 121, 253, 62, 144, 245, 232, 63, 236, 221, 224, 147, 51, 168, 167, 63, 236, 221, 224, 147, 51, 168, 167, 63, 236, 221, 224, 147, 51, 168, 167, 63, 236, 221, 224, 147, 51, 168, 167, 63, 217, 226, 34, 227, 90, 175, 225, 63, 202, 2, 194, 84, 61, 183, 214, 63, 236, 221, 224, 147, 51, 168, 167, 63, 236, 221, 224, 147, 51, 168, 167, 63, 217, 226, 34, 227, 90, 175, 225, 63, 202, 2, 194, 84, 61, 183, 214, 63, 217, 226, 34, 227, 90, 175, 225, 63, 202, 2, 194, 84, 61, 183, 214, 63, 117, 96, 44, 196, 163, 150, 118, 63, 117, 96, 44, 196, 163, 150, 118, 63, 117, 96, 44, 196, 163, 150, 118, 63, 174, 85, 198, 83, 88, 53, 205, 63, 174, 85, 198, 83, 88, 53, 205, 63, 118, 124, 148, 142, 38, 56, 225, 63, 174, 85, 198, 83, 88, 53, 205, 63, 174, 85, 198, 83, 88, 53, 205, 63, 118, 124, 148, 142, 38, 56, 225, 63, 174, 85, 198, 83, 88, 53, 205, 63, 174, 85, 198, 83, 88, 53, 205, 63, 118, 124, 148, 142, 38, 56, 225, 63, 163, 42, 12, 204, 139, 101, 185, 63, 163, 42, 12, 204, 139, 101, 185, 63, 163, 42, 12, 204, 139, 101, 185, 63, 110, 89, 146, 92, 43, 140, 214, 63, 110, 89, 146, 92, 43, 140, 214, 63, 27, 133, 176, 167, 140, 28, 201, 63, 110, 89, 146, 92, 43, 140, 214, 63, 110, 89, 146, 92, 43, 140, 214, 63, 27, 133, 176, 167, 140, 28, 201, 63, 110, 89, 146, 92, 43, 140, 214, 63, 110, 89, 146, 92, 43, 140, 214, 63, 27, 133, 176, 167, 140, 28, 201, 63, 229, 108, 250, 8, 150, 54, 193, 63, 229, 108, 250, 8, 150, 54, 193, 63, 229, 108, 250, 8, 150, 54, 193, 63, 76, 46, 68, 121, 15, 23, 227, 63};
.global .align 1 .b8 $str[19] = {104, 101, 108, 108, 111, 32, 102, 114, 111, 110, 32, 107, 101, 114, 110, 101, 108, 10};

.visible .entry _Z32tet4_resample_field_local_kernellll17elems_tet4_device15xyz_tet4_devicelllPKfS2_PKdPd(
	.param .u64 _Z32tet4_resample_field_local_kernellll17elems_tet4_device15xyz_tet4_devicelllPKfS2_PKdPd_param_0,
	.param .u64 _Z32tet4_resample_field_local_kernellll17elems_tet4_device15xyz_tet4_devicelllPKfS2_PKdPd_param_1,
	.param .u64 _Z32tet4_resample_field_local_kernellll17elems_tet4_device15xyz_tet4_devicelllPKfS2_PKdPd_param_2,
	.param .align 8 .b8 _Z32tet4_resample_field_local_kernellll17elems_tet4_device15xyz_tet4_devicelllPKfS2_PKdPd_param_3[32],
	.param .align 8 .b8 _Z32tet4_resample_field_local_kernellll17elems_tet4_device15xyz_tet4_devicelllPKfS2_PKdPd_param_4[24],
	.param .u64 _Z32tet4_resample_field_local_kernellll17elems_tet4_device15xyz_tet4_devicelllPKfS2_PKdPd_param_5,
	.param .u64 _Z32tet4_resample_field_local_kernellll17elems_tet4_device15xyz_tet4_devicelllPKfS2_PKdPd_param_6,
	.param .u64 _Z32tet4_resample_field_local_kernellll17elems_tet4_device15xyz_tet4_devicelllPKfS2_PKdPd_param_7,
	.param .u64 .ptr .align 1 _Z32tet4_resample_field_local_kernellll17elems_tet4_device15xyz_tet4_devicelllPKfS2_PKdPd_param_8,
	.param .u64 .ptr .align 1 _Z32tet4_resample_field_local_kernellll17elems_tet4_device15xyz_tet4_devicelllPKfS2_PKdPd_param_9,
	.param .u64 .ptr .align 1 _Z32tet4_resample_field_local_kernellll17elems_tet4_device15xyz_tet4_devicelllPKfS2_PKdPd_param_10,
	.param .u64 .ptr .align 1 _Z32tet4_resample_field_local_kernellll17elems_tet4_device15xyz_tet4_devicelllPKfS2_PKdPd_param_11
)
{
	.reg .pred 	%p<5>;
	.reg .b32 	%r<13>;
	.reg .b32 	%f<19>;
	.reg .b64 	%rd<97>;
	.reg .b64 	%fd<166>;

	ld.param.u64 	%rd16, [_Z32tet4_resample_field_local_kernellll17elems_tet4_device15xyz_tet4_devicelllPKfS2_PKdPd_param_4+16];
	ld.param.u64 	%rd15, [_Z32tet4_resample_field_local_kernellll17elems_tet4_device15xyz_tet4_devicelllPKfS2_PKdPd_param_4+8];
	ld.param.u64 	%rd14, [_Z32tet4_resample_field_local_kernellll17elems_tet4_device15xyz_tet4_devicelllPKfS2_PKdPd_param_4];
	ld.param.u64 	%rd13, [_Z32tet4_resample_field_local_kernellll17elems_tet4_device15xyz_tet4_devicelllPKfS2_PKdPd_param_3+24];
	ld.param.u64 	%rd12, [_Z32tet4_resample_field_local_kernellll17elems_tet4_device15xyz_tet4_devicelllPKfS2_PKdPd_param_3+16];
	ld.param.u64 	%rd11, [_Z32tet4_resample_field_local_kernellll17elems_tet4_device15xyz_tet4_devicelllPKfS2_PKdPd_param_3+8];
	ld.param.u64 	%rd10, [_Z32tet4_resample_field_local_kernellll17elems_tet4_device15xyz_tet4_devicelllPKfS2_PKdPd_param_3];
	ld.param.u64 	%rd24, [_Z32tet4_resample_field_local_kernellll17elems_tet4_device15xyz_tet4_devicelllPKfS2_PKdPd_param_0];
	ld.param.u64 	%rd25, [_Z32tet4_resample_field_local_kernellll17elems_tet4_device15xyz_tet4_devicelllPKfS2_PKdPd_param_1];
	ld.param.u64 	%rd20, [_Z32tet4_resample_field_local_kernellll17elems_tet4_device15xyz_tet4_devicelllPKfS2_PKdPd_param_8];
	ld.param.u64 	%rd21, [_Z32tet4_resample_field_local_kernellll17elems_tet4_device15xyz_tet4_devicelllPKfS2_PKdPd_param_9];
	mov.u32 	%r7, %ctaid.x;
	mov.u32 	%r8, %ntid.x;
	mov.u32 	%r9, %tid.x;
	mad.lo.s32 	%r10, %r7, %r8, %r9;
	cvt.u64.u32 	%rd1, %r10;
	setp.gt.s64 	%p1, %rd24, %rd1;
	setp.le.s64 	%p2, %rd25, %rd1;
	or.pred  	%p3, %p1, %p2;
	@%p3 bra 	$L__BB0_4;
	cvta.to.global.u64 	%rd30, %rd16;
	cvta.to.global.u64 	%rd31, %rd15;
	cvta.to.global.u64 	%rd32, %rd14;
	cvta.to.global.u64 	%rd33, %rd13;
	cvta.to.global.u64 	%rd34, %rd12;
	cvta.to.global.u64 	%rd35, %rd11;
	cvta.to.global.u64 	%rd36, %rd10;
	cvta.to.global.u64 	%rd37, %rd20;
	cvta.to.global.u64 	%rd38, %rd21;
	ld.global.nc.f32 	%f1, [%rd37];
	ld.global.nc.f32 	%f2, [%rd37+4];
	ld.global.nc.f32 	%f3, [%rd37+8];
	ld.global.nc.f32 	%f4, [%rd38];
	ld.global.nc.f32 	%f5, [%rd38+4];
	ld.global.nc.f32 	%f6, [%rd38+8];
	shl.b64 	%rd39, %rd1, 2;
	add.s64 	%rd40, %rd36, %rd39;
	ld.global.nc.u32 	%r1, [%rd40];
	add.s64 	%rd41, %rd35, %rd39;
	ld.global.nc.u32 	%r2, [%rd41];
	add.s64 	%rd42, %rd34, %rd39;
	ld.global.nc.u32 	%r3, [%rd42];
	add.s64 	%rd43, %rd33, %rd39;
	ld.global.nc.u32 	%r4, [%rd43];
	mul.wide.s32 	%rd44, %r1, 4;
	add.s64 	%rd45, %rd32, %rd44;
	ld.global.nc.f32 	%f7, [%rd45];
	cvt.f64.f32 	%fd11, %f7;
	mul.wide.s32 	%rd46, %r2, 4;
	add.s64 	%rd47, %rd32, %rd46;
	ld.global.nc.f32 	%f8, [%rd47];
	cvt.f64.f32 	%fd12, %f8;
	mul.wide.s32 	%rd48, %r3, 4;
	add.s64 	%rd49, %rd32, %rd48;
	ld.global.nc.f32 	%f9, [%rd49];
	cvt.f64.f32 	%fd13, %f9;
	mul.wide.s32 	%rd50, %r4, 4;
	add.s64 	%rd51, %rd32, %rd50;
	ld.global.nc.f32 	%f10, [%rd51];
	cvt.f64.f32 	%fd14, %f10;
	add.s64 	%rd52, %rd31, %rd44;
	ld.global.nc.f32 	%f11, [%rd52];
	cvt.f64.f32 	%fd15, %f11;
	add.s64 	%rd53, %rd31, %rd46;
	ld.global.nc.f32 	%f12, [%rd53];
	cvt.f64.f32 	%fd16, %f12;
	add.s64 	%rd54, %rd31, %rd48;
	ld.global.nc.f32 	%f13, [%rd54];
	cvt.f64.f32 	%fd17, %f13;
	add.s64 	%rd55, %rd31, %rd50;
	ld.global.nc.f32 	%f14, [%rd55];
	cvt.f64.f32 	%fd18, %f14;
	add.s64 	%rd56, %rd30, %rd44;
	ld.global.nc.f32 	%f15, [%rd56];
	cvt.f64.f32 	%fd19, %f15;
	add.s64 	%rd57, %rd30, %rd46;
	ld.global.nc.f32 	%f16, [%rd57];
	cvt.f64.f32 	%fd20, %f16;
	add.s64 	%rd58, %rd30, %rd48;
	ld.global.nc.f32 	%f17, [%rd58];
	cvt.f64.f32 	%fd21, %f17;
	add.s64 	%rd59, %rd30, %rd50;
	ld.global.nc.f32 	%f18, [%rd59];
	cvt.f64.f32 	%fd22, %f18;
	sub.f64 	%fd23, %fd22, %fd19;
	sub.f64 	%fd24, %fd17, %fd15;
	mul.f64 	%fd25, %fd12, 0d3FC5555555555555;
	fma.rn.f64 	%fd26, %fd11, 0dBFC5555555555555, %fd25;
	sub.f64 	%fd27, %fd18, %fd15;
	sub.f64 	%fd28, %fd21, %fd19;
	sub.f64 	%fd29, %fd16, %fd15;
	mul.f64 	%fd30, %fd13, 0d3FC5555555555555;
	fma.rn.f64 	%fd31, %fd11, 0dBFC5555555555555, %fd30;
	sub.f64 	%fd32, %fd20, %fd19;
	mul.f64 	%fd33, %fd14, 0d3FC5555555555555;
	fma.rn.f64 	%fd34, %fd11, 0dBFC5555555555555, %fd33;
	mul.f64 	%fd35, %fd24, %fd23;
	mul.f64 	%fd36, %fd26, %fd35;
	mul.f64 	%fd37, %fd29, %fd23;
	mul.f64 	%fd38, %fd31, %fd37;
	sub.f64 	%fd39, %fd36, %fd38;
	mul.f64 	%fd40, %fd24, %fd32;
	mul.f64 	%fd41, %fd34, %fd40;
	sub.f64 	%fd42, %fd39, %fd41;
	mul.f64 	%fd43, %fd26, %fd27;
	mul.f64 	%fd44, %fd43, %fd28;
	sub.f64 	%fd45, %fd42, %fd44;
	mul.f64 	%fd46, %fd31, %fd27;
	fma.rn.f64 	%fd47, %fd46, %fd32, %fd45;
	mul.f64 	%fd48, %fd29, %fd28;
	fma.rn.f64 	%fd1, %fd34, %fd48, %fd47;
	mov.f64 	%fd162, 0d0000000000000000;
	mov.b32 	%r12, 0;
	mov.u64 	%rd96, tet4_qw;
	mov.u64 	%rd95, tet4_qz;
	mov.u64 	%rd94, tet4_qy;
	mov.u64 	%rd93, tet4_qx;
	mov.f64 	%fd163, %fd162;
	mov.f64 	%fd164, %fd162;
	mov.f64 	%fd165, %fd162;
$L__BB0_2:
	ld.param.u64 	%rd91, [_Z32tet4_resample_field_local_kernellll17elems_tet4_device15xyz_tet4_devicelllPKfS2_PKdPd_param_10];
	ld.param.u64 	%rd90, [_Z32tet4_resample_field_local_kernellll17elems_tet4_device15xyz_tet4_devicelllPKfS2_PKdPd_param_7];
	ld.param.u64 	%rd89, [_Z32tet4_resample_field_local_kernellll17elems_tet4_device15xyz_tet4_devicelllPKfS2_PKdPd_param_6];
	ld.param.u64 	%rd88, [_Z32tet4_resample_field_local_kernellll17elems_tet4_device15xyz_tet4_devicelllPKfS2_PKdPd_param_5];
	ld.global.nc.f64 	%fd49, [%rd93];
	ld.global.nc.f64 	%fd50, [%rd94];
	ld.global.nc.f64 	%fd51, [%rd95];
	cvt.f64.f32 	%fd52, %f8;
	cvt.f64.f32 	%fd53, %f7;
	sub.f64 	%fd54, %fd52, %fd53;
	fma.rn.f64 	%fd55, %fd54, %fd49, %fd53;
	cvt.f64.f32 	%fd56, %f9;
	sub.f64 	%fd57, %fd56, %fd53;
	fma.rn.f64 	%fd58, %fd57, %fd50, %fd55;
	cvt.f64.f32 	%fd59, %f10;
	sub.f64 	%fd60, %fd59, %fd53;
	fma.rn.f64 	%fd61, %fd60, %fd51, %fd58;
	cvt.f64.f32 	%fd62, %f12;
	cvt.f64.f32 	%fd63, %f11;
	sub.f64 	%fd64, %fd62, %fd63;
	fma.rn.f64 	%fd65, %fd64, %fd49, %fd63;
	cvt.f64.f32 	%fd66, %f13;
	sub.f64 	%fd67, %fd66, %fd63;
	fma.rn.f64 	%fd68, %fd67, %fd50, %fd65;
	cvt.f64.f32 	%fd69, %f14;
	sub.f64 	%fd70, %fd69, %fd63;
	fma.rn.f64 	%fd71, %fd70, %fd51, %fd68;
	cvt.f64.f32 	%fd72, %f16;
	cvt.f64.f32 	%fd73, %f15;
	sub.f64 	%fd74, %fd72, %fd73;
	fma.rn.f64 	%fd75, %fd74, %fd49, %fd73;
	cvt.f64.f32 	%fd76, %f17;
	sub.f64 	%fd77, %fd76, %fd73;
	fma.rn.f64 	%fd78, %fd77, %fd50, %fd75;
	cvt.f64.f32 	%fd79, %f18;
	sub.f64 	%fd80, %fd79, %fd73;
	fma.rn.f64 	%fd81, %fd80, %fd51, %fd78;
	mov.f64 	%fd82, 0d3FF0000000000000;
	sub.f64 	%fd83, %fd82, %fd49;
	sub.f64 	%fd84, %fd83, %fd50;
	sub.f64 	%fd85, %fd84, %fd51;
	mul.f64 	%fd86, %fd85, 0d4010000000000000;
	sub.f64 	%fd87, %fd86, %fd49;
	sub.f64 	%fd88, %fd87, %fd50;
	sub.f64 	%fd89, %fd88, %fd51;
	mul.f64 	%fd90, %fd49, 0d4010000000000000;
	sub.f64 	%fd91, %fd90, %fd85;
	sub.f64 	%fd92, %fd91, %fd50;
	sub.f64 	%fd93, %fd92, %fd51;
	neg.f64 	%fd94, %fd85;
	sub.f64 	%fd95, %fd94, %fd49;
	fma.rn.f64 	%fd96, %fd50, 0d4010000000000000, %fd95;
	sub.f64 	%fd97, %fd96, %fd51;
	sub.f64 	%fd98, %fd95, %fd50;
	fma.rn.f64 	%fd99, %fd51, 0d4010000000000000, %fd98;
	cvt.f64.f32 	%fd100, %f1;
	sub.f64 	%fd101, %fd61, %fd100;
	cvt.f64.f32 	%fd102, %f4;
	div.rn.f64 	%fd103, %fd101, %fd102;
	cvt.f64.f32 	%fd104, %f2;
	sub.f64 	%fd105, %fd71, %fd104;
	cvt.f64.f32 	%fd106, %f5;
	div.rn.f64 	%fd107, %fd105, %fd106;
	cvt.f64.f32 	%fd108, %f3;
	sub.f64 	%fd109, %fd81, %fd108;
	cvt.f64.f32 	%fd110, %f6;
	div.rn.f64 	%fd111, %fd109, %fd110;
	cvt.rmi.f64.f64 	%fd112, %fd103;
	cvt.rzi.s64.f64 	%rd60, %fd112;
	cvt.rmi.f64.f64 	%fd113, %fd107;
	cvt.rzi.s64.f64 	%rd61, %fd113;
	cvt.rmi.f64.f64 	%fd114, %fd111;
	cvt.rzi.s64.f64 	%rd62, %fd114;
	cvt.rn.f64.s64 	%fd115, %rd60;
	sub.f64 	%fd116, %fd103, %fd115;
	cvt.rn.f64.s64 	%fd117, %rd61;
	sub.f64 	%fd118, %fd107, %fd117;
	cvt.rn.f64.s64 	%fd119, %rd62;
	sub.f64 	%fd120, %fd111, %fd119;
	sub.f64 	%fd121, %fd82, %fd116;
	sub.f64 	%fd122, %fd82, %fd118;
	mul.f64 	%fd123, %fd121, %fd122;
	sub.f64 	%fd124, %fd82, %fd120;
	mul.f64 	%fd125, %fd124, %fd123;
	mul.f64 	%fd126, %fd116, %fd122;
	mul.f64 	%fd127, %fd124, %fd126;
	mul.f64 	%fd128, %fd116, %fd118;
	mul.f64 	%fd129, %fd128, %fd124;
	mul.f64 	%fd130, %fd118, %fd121;
	mul.f64 	%fd131, %fd124, %fd130;
	mul.f64 	%fd132, %fd120, %fd123;
	mul.f64 	%fd133, %fd120, %fd126;
	mul.f64 	%fd134, %fd120, %fd128;
	mul.f64 	%fd135, %fd120, %fd130;
	mul.lo.s64 	%rd63, %rd61, %rd89;
	mad.lo.s64 	%rd64, %rd60, %rd88, %rd63;
	mad.lo.s64 	%rd65, %rd62, %rd90, %rd64;
	cvta.to.global.u64 	%rd66, %rd91;
	shl.b64 	%rd67, %rd65, 3;
	add.s64 	%rd68, %rd66, %rd67;
	ld.global.nc.f64 	%fd136, [%rd68];
	shl.b64 	%rd69, %rd88, 3;
	add.s64 	%rd70, %rd68, %rd69;
	ld.global.nc.f64 	%fd137, [%rd70];
	shl.b64 	%rd71, %rd89, 3;
	add.s64 	%rd72, %rd70, %rd71;
	ld.global.nc.f64 	%fd138, [%rd72];
	add.s64 	%rd73, %rd68, %rd71;
	ld.global.nc.f64 	%fd139, [%rd73];
	shl.b64 	%rd74, %rd90, 3;
	add.s64 	%rd75, %rd68, %rd74;
	ld.global.nc.f64 	%fd140, [%rd75];
	add.s64 	%rd76, %rd75, %rd69;
	ld.global.nc.f64 	%fd141, [%rd76];
	add.s64 	%rd77, %rd76, %rd71;
	ld.global.nc.f64 	%fd142, [%rd77];
	add.s64 	%rd78, %rd75, %rd71;
	ld.global.nc.f64 	%fd143, [%rd78];
	fma.rn.f64 	%fd144, %fd136, %fd125, 0d0000000000000000;
	fma.rn.f64 	%fd145, %fd137, %fd127, %fd144;
	fma.rn.f64 	%fd146, %fd138, %fd129, %fd145;
	fma.rn.f64 	%fd147, %fd139, %fd131, %fd146;
	fma.rn.f64 	%fd148, %fd140, %fd132, %fd147;
	fma.rn.f64 	%fd149, %fd141, %fd133, %fd148;
	fma.rn.f64 	%fd150, %fd134, %fd142, %fd149;
	fma.rn.f64 	%fd151, %fd135, %fd143, %fd150;
	ld.global.nc.f64 	%fd152, [%rd96];
	mul.f64 	%fd153, %fd1, %fd152;
	mul.f64 	%fd154, %fd89, %fd151;
	fma.rn.f64 	%fd165, %fd153, %fd154, %fd165;
	mul.f64 	%fd155, %fd93, %fd151;
	fma.rn.f64 	%fd164, %fd153, %fd155, %fd164;
	mul.f64 	%fd156, %fd97, %fd151;
	fma.rn.f64 	%fd163, %fd153, %fd156, %fd163;
	mul.f64 	%fd157, %fd99, %fd151;
	fma.rn.f64 	%fd162, %fd153, %fd157, %fd162;
	add.s32 	%r12, %r12, 1;
	add.s64 	%rd96, %rd96, 8;
	add.s64 	%rd95, %rd95, 8;
	add.s64 	%rd94, %rd94, 8;
	add.s64 	%rd93, %rd93, 8;
	setp.ne.s32 	%p4, %r12, 56;
	@%p4 bra 	$L__BB0_2;
	ld.param.u64 	%rd92, [_Z32tet4_resample_field_local_kernellll17elems_tet4_device15xyz_tet4_devicelllPKfS2_PKdPd_param_11];
	cvta.to.global.u64 	%rd79, %rd92;
	mul.wide.s32 	%rd80, %r1, 8;
	add.s64 	%rd81, %rd79, %rd80;
	atom.global.add.f64 	%fd158, [%rd81], %fd165;
	mul.wide.s32 	%rd82, %r2, 8;
	add.s64 	%rd83, %rd79, %rd82;
	atom.global.add.f64 	%fd159, [%rd83], %fd164;
	mul.wide.s32 	%rd84, %r3, 8;
	add.s64 	%rd85, %rd79, %rd84;
	atom.global.add.f64 	%fd160, [%rd85], %fd163;
	mul.wide.s32 	%rd86, %r4, 8;
	add.s64 	%rd87, %rd79, %rd86;
	atom.global.add.f64 	%fd161, [%rd87], %fd162;
$L__BB0_4:
	ret;

}
	// .globl	_Z8mykernelv
.visible .entry _Z8mykernelv()
{
	.reg .b32 	%r<3>;
	.reg .b64 	%rd<3>;

	mov.u64 	%rd1, $str;
	cvta.global.u64 	%rd2, %rd1;
	{ // callseq 0, 0
	.param .b64 param0;
	st.param.b64 	[param0], %rd2;
	.param .b64 param1;
	st.param.b64 	[param1], 0;
	.param .b32 retval0;
	call.uni (retval0), 
	vprintf, 
	(
	param0, 
	param1
	);
	ld.param.b32 	%r1, [retval0];
	} // callseq 0
	ret;

}


// ===== COMPILED SASS (sm_100) =====

	.target	sm_100

	.elftype	@"ET_EXEC"


//--------------------- .note.nv.tkinfo           --------------------------
	.section	.note.nv.tkinfo,"",@"SHT_NOTE"
	.sectionflags	@"SHF_NOTE_NV_TKINFO"
	.tkinfo
        /*0018*/ 	.word	0x00000002
        /*0030*/ 	.string	""
        /*0030*/ 	.string	"ptxas"
        /*0030*/ 	.string	"Cuda compilation tools, release 13.0, V13.0.88"
        /*0030*/ 	.string	"Build cuda_13.0.r13.0/compiler.36424714_0"
        /*0030*/ 	.string	"-arch sm_100 -m 64 "



//--------------------- .note.nv.cuinfo           --------------------------
	.section	.note.nv.cuinfo,"",@"SHT_NOTE"
	.sectionflags	@"SHF_NOTE_NV_CUINFO"
        /*0018*/ 	.short	0x0002
        /*001a*/ 	.short	0x0064
        /*001c*/ 	.short	0x0082
	.zero		2


//--------------------- .nv.info                  --------------------------
	.section	.nv.info,"",@"SHT_CUDA_INFO"
	.align	4


	//----- nvinfo : EIATTR_REGCOUNT
	.align		4
        /*0000*/ 	.byte	0x04, 0x2f
        /*0002*/ 	.short	(.L_6 - .L_5)
	.align		4
.L_5:
        /*0004*/ 	.word	index@(_Z32tet4_resample_field_local_kernellll17elems_tet4_device15xyz_tet4_devicelllPKfS2_PKdPd)
        /*0008*/ 	.word	0x00000048


	//----- nvinfo : EIATTR_FRAME_SIZE
	.align		4
.L_6:
        /*000c*/ 	.byte	0x04, 0x11
        /*000e*/ 	.short	(.L_8 - .L_7)
	.align		4
.L_7:
        /*0010*/ 	.word	index@($__internal_0_$__cuda_sm20_div_rn_f64_full)
        /*0014*/ 	.word	0x00000000


	//----- nvinfo : EIATTR_FRAME_SIZE
	.align		4
.L_8:
        /*0018*/ 	.byte	0x04, 0x11
        /*001a*/ 	.short	(.L_10 - .L_9)
	.align		4
.L_9:
        /*001c*/ 	.word	index@(_Z32tet4_resample_field_local_kernellll17elems_tet4_device15xyz_tet4_devicelllPKfS2_PKdPd)
        /*0020*/ 	.word	0x00000000


	//----- nvinfo : EIATTR_REGCOUNT
	.align		4
.L_10:
        /*0024*/ 	.byte	0x04, 0x2f
        /*0026*/ 	.short	(.L_12 - .L_11)
	.align		4
.L_11:
        /*0028*/ 	.word	index@(_Z8mykernelv)
        /*002c*/ 	.word	0x00000018


	//----- nvinfo : EIATTR_FRAME_SIZE
	.align		4
.L_12:
        /*0030*/ 	.byte	0x04, 0x11
        /*0032*/ 	.short	(.L_14 - .L_13)
	.align		4
.L_13:
        /*0034*/ 	.word	index@(_Z8mykernelv)
        /*0038*/ 	.word	0x00000000


	//----- nvinfo : EIATTR_MIN_STACK_SIZE
	.align		4
.L_14:
        /*003c*/ 	.byte	0x04, 0x12
        /*003e*/ 	.short	(.L_16 - .L_15)
	.align		4
.L_15:
        /*0040*/ 	.word	index@(_Z8mykernelv)
        /*0044*/ 	.word	0x00000000


	//----- nvinfo : EIATTR_MIN_STACK_SIZE
	.align		4
.L_16:
        /*0048*/ 	.byte	0x04, 0x12
        /*004a*/ 	.short	(.L_18 - .L_17)
	.align		4
.L_17:
        /*004c*/ 	.word	index@(_Z32tet4_resample_field_local_kernellll17elems_tet4_device15xyz_tet4_devicelllPKfS2_PKdPd)
        /*0050*/ 	.word	0x00000000
.L_18:


//--------------------- .nv.compat                --------------------------
	.section	.nv.compat,"",@"SHT_CUDA_COMPAT_INFO"
	.align	4
        /*0000*/ 	.byte	0x02, 0x09, 0x00, 0x00, 0x02, 0x02, 0x01, 0x00, 0x02, 0x05, 0x05, 0x00, 0x03, 0x07, 0x01, 0x01
        /*0010*/ 	.byte	0x02, 0x03, 0x00, 0x00, 0x02, 0x06, 0x01, 0x00, 0x04, 0x0b, 0x08, 0x00, 0x01, 0x00, 0x00, 0x00
        /*0020*/ 	.byte	0x00, 0x00, 0x00, 0x00


//--------------------- .nv.info._Z8mykernelv     --------------------------
	.section	.nv.info._Z8mykernelv,"",@"SHT_CUDA_INFO"
	.sectionflags	@""
	.align	4


	//----- nvinfo : EIATTR_CUDA_API_VERSION
	.align		4
        /*0000*/ 	.byte	0x04, 0x37
        /*0002*/ 	.short	(.L_20 - .L_19)
.L_19:
        /*0004*/ 	.word	0x00000082


	//----- nvinfo : EIATTR_SPARSE_MMA_MASK
	.align		4
.L_20:
        /*0008*/ 	.byte	0x03, 0x50
        /*000a*/ 	.short	0x0000


	//----- nvinfo : EIATTR_MAXREG_COUNT
	.align		4
        /*000c*/ 	.byte	0x03, 0x1b
        /*000e*/ 	.short	0x00ff


	//----- nvinfo : EIATTR_EXTERNS
	.align		4
        /*0010*/ 	.byte	0x04, 0x0f
        /*0012*/ 	.short	(.L_22 - .L_21)


	//   ....[0]....
	.align		4
.L_21:
        /*0014*/ 	.word	index@(vprintf)


	//----- nvinfo : EIATTR_MERCURY_ISA_VERSION
	.align		4
.L_22:
        /*0018*/ 	.byte	0x03, 0x5f
        /*001a*/ 	.short	0x0101


	//----- nvinfo : EIATTR_VRC_CTA_INIT_COUNT
	.align		4
        /*001c*/ 	.byte	0x02, 0x4a
	.zero		1
	.zero		1


	//----- nvinfo : EIATTR_SYSCALL_OFFSETS
	.align		4
        /*0020*/ 	.byte	0x04, 0x46
        /*0022*/ 	.short	(.L_24 - .L_23)


	//   ....[0]....
.L_23:
        /*0024*/ 	.word	0x00000080


	//----- nvinfo : EIATTR_EXIT_INSTR_OFFSETS
	.align		4
.L_24:
        /*0028*/ 	.byte	0x04, 0x1c
        /*002a*/ 	.short	(.L_26 - .L_25)


	//   ....[0]....
.L_25:
        /*002c*/ 	.word	0x00000090


	//----- nvinfo : EIATTR_SW_WAR
	.align		4
.L_26:
        /*0030*/ 	.byte	0x04, 0x36
        /*0032*/ 	.short	(.L_28 - .L_27)
.L_27:
        /*0034*/ 	.word	0x00000008
.L_28:


//--------------------- .nv.info._Z32tet4_resample_field_local_kernellll17elems_tet4_device15xyz_tet4_devicelllPKfS2_PKdPd --------------------------
	.section	.nv.info._Z32tet4_resample_field_local_kernellll17elems_tet4_device15xyz_tet4_devicelllPKfS2_PKdPd,"",@"SHT_CUDA_INFO"
	.sectionflags	@""
	.align	4


	//----- nvinfo : EIATTR_CUDA_API_VERSION
	.align		4
        /*0000*/ 	.byte	0x04, 0x37
        /*0002*/ 	.short	(.L_30 - .L_29)
.L_29:
        /*0004*/ 	.word	0x00000082


	//----- nvinfo : EIATTR_KPARAM_INFO
	.align		4
.L_30:
        /*0008*/ 	.byte	0x04, 0x17
        /*000a*/ 	.short	(.L_32 - .L_31)
.L_31:
        /*000c*/ 	.word	0x00000000
        /*0010*/ 	.short	0x000b
        /*0012*/ 	.short	0x0080
        /*0014*/ 	.byte	0x00, 0xf5, 0x21, 0x00


	//----- nvinfo : EIATTR_KPARAM_INFO
	.align		4
.L_32:
        /*0018*/ 	.byte	0x04, 0x17
        /*001a*/ 	.short	(.L_34 - .L_33)
.L_33:
        /*001c*/ 	.word	0x00000000
        /*0020*/ 	.short	0x000a
        /*0022*/ 	.short	0x0078
        /*0024*/ 	.byte	0x00, 0xf5, 0x21, 0x00


	//----- nvinfo : EIATTR_KPARAM_INFO
	.align		4
.L_34:
        /*0028*/ 	.byte	0x04, 0x17
        /*002a*/ 	.short	(.L_36 - .L_35)
.L_35:
        /*002c*/ 	.word	0x00000000
        /*0030*/ 	.short	0x0009
        /*0032*/ 	.short	0x0070
        /*0034*/ 	.byte	0x00, 0xf5, 0x21, 0x00


	//----- nvinfo : EIATTR_KPARAM_INFO
	.align		4
.L_36:
        /*0038*/ 	.byte	0x04, 0x17
        /*003a*/ 	.short	(.L_38 - .L_37)
.L_37:
        /*003c*/ 	.word	0x00000000
        /*0040*/ 	.short	0x0008
        /*0042*/ 	.short	0x0068
        /*0044*/ 	.byte	0x00, 0xf5, 0x21, 0x00


	//----- nvinfo : EIATTR_KPARAM_INFO
	.align		4
.L_38:
        /*0048*/ 	.byte	0x04, 0x17
        /*004a*/ 	.short	(.L_40 - .L_39)
.L_39:
        /*004c*/ 	.word	0x00000000
        /*0050*/ 	.short	0x0007
        /*0052*/ 	.short	0x0060
        /*0054*/ 	.byte	0x00, 0xf0, 0x21, 0x00


	//----- nvinfo : EIATTR_KPARAM_INFO
	.align		4
.L_40:
        /*0058*/ 	.byte	0x04, 0x17
        /*005a*/ 	.short	(.L_42 - .L_41)
.L_41:
        /*005c*/ 	.word	0x00000000
        /*0060*/ 	.short	0x0006
        /*0062*/ 	.short	0x0058
        /*0064*/ 	.byte	0x00, 0xf0, 0x21, 0x00


	//----- nvinfo : EIATTR_KPARAM_INFO
	.align		4
.L_42:
        /*0068*/ 	.byte	0x04, 0x17
        /*006a*/ 	.short	(.L_44 - .L_43)
.L_43:
        /*006c*/ 	.word	0x00000000
        /*0070*/ 	.short	0x0005
        /*0072*/ 	.short	0x0050
        /*0074*/ 	.byte	0x00, 0xf0, 0x21, 0x00


	//----- nvinfo : EIATTR_KPARAM_INFO
	.align		4
.L_44:
        /*0078*/ 	.byte	0x04, 0x17
        /*007a*/ 	.short	(.L_46 - .L_45)
.L_45:
        /*007c*/ 	.word	0x00000000
        /*0080*/ 	.short	0x0004
        /*0082*/ 	.short	0x0038
        /*0084*/ 	.byte	0x00, 0xf0, 0x61, 0x00


	//----- nvinfo : EIATTR_KPARAM_INFO
	.align		4
.L_46:
        /*0088*/ 	.byte	0x04, 0x17
        /*008a*/ 	.short	(.L_48 - .L_47)
.L_47:
        /*008c*/ 	.word	0x00000000
        /*0090*/ 	.short	0x0003
        /*0092*/ 	.short	0x0018
        /*0094*/ 	.byte	0x00, 0xf0, 0x81, 0x00


	//----- nvinfo : EIATTR_KPARAM_INFO
	.align		4
.L_48:
        /*0098*/ 	.byte	0x04, 0x17
        /*009a*/ 	.short	(.L_50 - .L_49)
.L_49:
        /*009c*/ 	.word	0x00000000
        /*00a0*/ 	.short	0x0002
        /*00a2*/ 	.short	0x0010
        /*00a4*/ 	.byte	0x00, 0xf0, 0x21, 0x00


	//----- nvinfo : EIATTR_KPARAM_INFO
	.align		4
.L_50:
        /*00a8*/ 	.byte	0x04, 0x17
        /*00aa*/ 	.short	(.L_52 - .L_51)
.L_51:
        /*00ac*/ 	.word	0x00000000
        /*00b0*/ 	.short	0x0001
        /*00b2*/ 	.short	0x0008
        /*00b4*/ 	.byte	0x00, 0xf0, 0x21, 0x00


	//----- nvinfo : EIATTR_KPARAM_INFO
	.align		4
.L_52:
        /*00b8*/ 	.byte	0x04, 0x17
        /*00ba*/ 	.short	(.L_54 - .L_53)
.L_53:
        /*00bc*/ 	.word	0x00000000
        /*00c0*/ 	.short	0x0000
        /*00c2*/ 	.short	0x0000
        /*00c4*/ 	.byte	0x00, 0xf0, 0x21, 0x00


	//----- nvinfo : EIATTR_SPARSE_MMA_MASK
	.align		4
.L_54:
        /*00c8*/ 	.byte	0x03, 0x50
        /*00ca*/ 	.short	0x0000


	//----- nvinfo : EIATTR_MAXREG_COUNT
	.align		4
        /*00cc*/ 	.byte	0x03, 0x1b
        /*00ce*/ 	.short	0x00ff


	//----- nvinfo : EIATTR_MERCURY_ISA_VERSION
	.align		4
        /*00d0*/ 	.byte	0x03, 0x5f
        /*00d2*/ 	.short	0x0101


	//----- nvinfo : EIATTR_VRC_CTA_INIT_COUNT
	.align		4
        /*00d4*/ 	.byte	0x02, 0x4a
	.zero		1
	.zero		1


	//----- nvinfo : EIATTR_EXIT_INSTR_OFFSETS
	.align		4
        /*00d8*/ 	.byte	0x04, 0x1c
        /*00da*/ 	.short	(.L_56 - .L_55)


	//   ....[0]....
.L_55:
        /*00dc*/ 	.word	0x000000a0


	//   ....[1]....
        /*00e0*/ 	.word	0x00001600


	//----- nvinfo : EIATTR_CRS_STACK_SIZE
	.align		4
.L_56:
        /*00e4*/ 	.byte	0x04, 0x1e
        /*00e6*/ 	.short	(.L_58 - .L_57)
.L_57:
        /*00e8*/ 	.word	0x00000000


	//----- nvinfo : EIATTR_CBANK_PARAM_SIZE
	.align		4
.L_58:
        /*00ec*/ 	.byte	0x03, 0x19
        /*00ee*/ 	.short	0x0088


	//----- nvinfo : EIATTR_PARAM_CBANK
	.align		4
        /*00f0*/ 	.byte	0x04, 0x0a
        /*00f2*/ 	.short	(.L_60 - .L_59)
	.align		4
.L_59:
        /*00f4*/ 	.word	index@(.nv.constant0._Z32tet4_resample_field_local_kernellll17elems_tet4_device15xyz_tet4_devicelllPKfS2_PKdPd)
        /*00f8*/ 	.short	0x0380
        /*00fa*/ 	.short	0x0088


	//----- nvinfo : EIATTR_SW_WAR
	.align		4
.L_60:
        /*00fc*/ 	.byte	0x04, 0x36
        /*00fe*/ 	.short	(.L_62 - .L_61)
.L_61:
        /*0100*/ 	.word	0x00000008
.L_62:


//--------------------- .nv.callgraph             --------------------------
	.section	.nv.callgraph,"",@"SHT_CUDA_CALLGRAPH"
	.align	4
	.sectionentsize	8
	.align		4
        /*0000*/ 	.word	0x00000000
	.align		4
        /*0004*/ 	.word	0xffffffff
	.align		4
        /*0008*/ 	.word	index@(_Z8mykernelv)
	.align		4
        /*000c*/ 	.word	index@(vprintf)
	.align		4
        /*0010*/ 	.word	0x00000000
	.align		4
        /*0014*/ 	.word	0xfffffffe
	.align		4
        /*0018*/ 	.word	0x00000000
	.align		4
        /*001c*/ 	.word	0xfffffffd
	.align		4
        /*0020*/ 	.word	0x00000000
	.align		4
        /*0024*/ 	.word	0xfffffffc


//--------------------- .nv.constant4             --------------------------
	.section	.nv.constant4,"a",@progbits
	.align	8
	.align		8
.nv.constant4:
        /*0000*/ 	.dword	vprintf
	.align		8
        /*0008*/ 	.dword	tet4_qw
	.align		8
        /*0010*/ 	.dword	tet4_qx
	.align		8
        /*0018*/ 	.dword	tet4_qy
	.align		8
        /*0020*/ 	.dword	tet4_qz
	.align		8
        /*0028*/ 	.dword	$str


//--------------------- .text._Z8mykernelv        --------------------------
	.section	.text._Z8mykernelv,"ax",@progbits
	.align	128
        .global         _Z8mykernelv
        .type           _Z8mykernelv,@function
        .size           _Z8mykernelv,(.L_x_16 - _Z8mykernelv)
        .other          _Z8mykernelv,@"STO_CUDA_ENTRY STV_DEFAULT"
_Z8mykernelv:
.text._Z8mykernelv:
[----:B------:R-:W0:Y:S01]  /*0000*/  LDC R1, c[0x0][0x37c] ;  /* 0x0000df00ff017b82 */ /* 0x000e220000000800 */
[----:B------:R-:W-:Y:S01]  /*0010*/  MOV R0, 0x0 ;  /* 0x0000000000007802 */ /* 0x000fe20000000f00 */
[----:B------:R-:W1:Y:S01]  /*0020*/  LDCU.64 UR4, c[0x4][0x28] ;  /* 0x01000500ff0477ac */ /* 0x000e620008000a00 */
[----:B------:R-:W-:-:S05]  /*0030*/  CS2R R6, SRZ ;  /* 0x0000000000067805 */ /* 0x000fca000001ff00 */
[----:B------:R2:W3:Y:S01]  /*0040*/  LDC.64 R2, c[0x4][R0] ;  /* 0x0100000000027b82 */ /* 0x0004e20000000a00 */
[----:B-1----:R-:W-:Y:S02]  /*0050*/  IMAD.U32 R4, RZ, RZ, UR4 ;  /* 0x00000004ff047e24 */ /* 0x002fe4000f8e00ff */
[----:B--2---:R-:W-:-:S07]  /*0060*/  IMAD.U32 R5, RZ, RZ, UR5 ;  /* 0x00000005ff057e24 */ /* 0x004fce000f8e00ff */
[----:B------:R-:W-:-:S07]  /*0070*/  LEPC R20, `(.L_x_0) ;  /* 0x000000001014794e */ /* 0x000fce0000000000 */
[----:B0--3--:R-:W-:Y:S05]  /*0080*/  CALL.ABS.NOINC R2 ;  /* 0x0000000002007343 */ /* 0x009fea0003c00000 */
.L_x_0:
[----:B------:R-:W-:Y:S05]  /*0090*/  EXIT ;  /* 0x000000000000794d */ /* 0x000fea0003800000 */
.L_x_1:
[----:B------:R-:W-:-:S00]  /*00a0*/  BRA `(.L_x_1) ;  /* 0xfffffffc00fc7947 */ /* 0x000fc0000383ffff */
[----:B------:R-:W-:-:S00]  /*00b0*/  NOP ;  /* 0x0000000000007918 */ /* 0x000fc00000000000 */
        /* <DEDUP_REMOVED lines=12> */
.L_x_16:


//--------------------- .text._Z32tet4_resample_field_local_kernellll17elems_tet4_device15xyz_tet4_devicelllPKfS2_PKdPd --------------------------
	.section	.text._Z32tet4_resample_field_local_kernellll17elems_tet4_device15xyz_tet4_devicelllPKfS2_PKdPd,"ax",@progbits
	.align	128
        .global         _Z32tet4_resample_field_local_kernellll17elems_tet4_device15xyz_tet4_devicelllPKfS2_PKdPd
        .type           _Z32tet4_resample_field_local_kernellll17elems_tet4_device15xyz_tet4_devicelllPKfS2_PKdPd,@function
        .size           _Z32tet4_resample_field_local_kernellll17elems_tet4_device15xyz_tet4_devicelllPKfS2_PKdPd,(.L_x_15 - _Z32tet4_resample_field_local_kernellll17elems_tet4_device15xyz_tet4_devicelllPKfS2_PKdPd)
        .other          _Z32tet4_resample_field_local_kernellll17elems_tet4_device15xyz_tet4_devicelllPKfS2_PKdPd,@"STO_CUDA_ENTRY STV_DEFAULT"
_Z32tet4_resample_field_local_kernellll17elems_tet4_device15xyz_tet4_devicelllPKfS2_PKdPd:
.text._Z32tet4_resample_field_local_kernellll17elems_tet4_device15xyz_tet4_devicelllPKfS2_PKdPd:
[----:B------:R-:W-:Y:S01]  /*0000*/  LDC R1, c[0x0][0x37c] ;  /* 0x0000df00ff017b82 */ /* 0x000fe20000000800 */
[----:B------:R-:W0:Y:S07]  /*0010*/  S2R R3, SR_TID.X ;  /* 0x0000000000037919 */ /* 0x000e2e0000002100 */
[----:B------:R-:W0:Y:S01]  /*0020*/  S2UR UR4, SR_CTAID.X ;  /* 0x00000000000479c3 */ /* 0x000e220000002500 */
[----:B------:R-:W1:Y:S07]  /*0030*/  LDCU.128 UR8, c[0x0][0x380] ;  /* 0x00007000ff0877ac */ /* 0x000e6e0008000c00 */
[----:B------:R-:W0:Y:S02]  /*0040*/  LDC R0, c[0x0][0x360] ;  /* 0x0000d800ff007b82 */ /* 0x000e240000000800 */
[----:B0-----:R-:W-:-:S05]  /*0050*/  IMAD R0, R0, UR4, R3 ;  /* 0x0000000400007c24 */ /* 0x001fca000f8e0203 */
[C---:B-1----:R-:W-:Y:S02]  /*0060*/  ISETP.GE.U32.AND P0, PT, R0.reuse, UR10, PT ;  /* 0x0000000a00007c0c */ /* 0x042fe4000bf06070 */
[----:B------:R-:W-:Y:S02]  /*0070*/  ISETP.LT.U32.AND P1, PT, R0, UR8, PT ;  /* 0x0000000800007c0c */ /* 0x000fe4000bf21070 */
[----:B------:R-:W-:-:S04]  /*0080*/  ISETP.GE.AND.EX P0, PT, RZ, UR11, PT, P0 ;  /* 0x0000000bff007c0c */ /* 0x000fc8000bf06300 */
[----:B------:R-:W-:-:S13]  /*0090*/  ISETP.LT.OR.EX P0, PT, RZ, UR9, P0, P1 ;  /* 0x00000009ff007c0c */ /* 0x000fda0008701710 */
[----:B------:R-:W-:Y:S05]  /*00a0*/  @P0 EXIT ;  /* 0x000000000000094d */ /* 0x000fea0003800000 */
[----:B------:R-:W0:Y:S01]  /*00b0*/  LDCU.64 UR4, c[0x0][0x398] ;  /* 0x00007300ff0477ac */ /* 0x000e220008000a00 */
[----:B------:R-:W-:Y:S01]  /*00c0*/  IMAD.SHL.U32 R16, R0, 0x4, RZ ;  /* 0x0000000400107824 */ /* 0x000fe200078e00ff */
[----:B------:R-:W-:Y:S01]  /*00d0*/  SHF.R.U32.HI R0, RZ, 0x1e, R0 ;  /* 0x0000001eff007819 */ /* 0x000fe20000011600 */
[----:B------:R-:W1:Y:S01]  /*00e0*/  LDC.64 R26, c[0x0][0x3c0] ;  /* 0x0000f000ff1a7b82 */ /* 0x000e620000000a00 */
[----:B------:R-:W2:Y:S01]  /*00f0*/  LDCU.128 UR8, c[0x0][0x3a0] ;  /* 0x00007400ff0877ac */ /* 0x000ea20008000c00 */
[----:B------:R-:W3:Y:S06]  /*0100*/  LDCU.64 UR12, c[0x0][0x3b0] ;  /* 0x00007600ff0c77ac */ /* 0x000eec0008000a00 */
[----:B------:R-:W4:Y:S01]  /*0110*/  LDC.64 R18, c[0x0][0x3b8] ;  /* 0x0000ee00ff127b82 */ /* 0x000f220000000a00 */
[----:B------:R-:W3:Y:S01]  /*0120*/  LDCU.64 UR6, c[0x0][0x358] ;  /* 0x00006b00ff0677ac */ /* 0x000ee20008000a00 */
[----:B------:R-:W1:Y:S01]  /*0130*/  LDCU.64 UR18, c[0x4][0x8] ;  /* 0x01000100ff1277ac */ /* 0x000e620008000a00 */
[----:B0-----:R-:W-:-:S05]  /*0140*/  IADD3 R10, P0, PT, R16, UR4, RZ ;  /* 0x00000004100a7c10 */ /* 0x001fca000ff1e0ff */
[----:B------:R-:W0:Y:S01]  /*0150*/  LDC.64 R34, c[0x0][0x3c8] ;  /* 0x0000f200ff227b82 */ /* 0x000e220000000a00 */
[----:B------:R-:W0:Y:S01]  /*0160*/  LDCU.64 UR16, c[0x4][0x20] ;  /* 0x01000400ff1077ac */ /* 0x000e220008000a00 */
[----:B------:R-:W-:Y:S02]  /*0170*/  IADD3.X R11, PT, PT, R0, UR5, RZ, P0, !PT ;  /* 0x00000005000b7c10 */ /* 0x000fe400087fe4ff */
[C---:B--2---:R-:W-:Y:S01]  /*0180*/  IADD3 R14, P0, PT, R16.reuse, UR10, RZ ;  /* 0x0000000a100e7c10 */ /* 0x044fe2000ff1e0ff */
[----:B------:R-:W2:Y:S01]  /*0190*/  LDCU.64 UR14, c[0x4][0x18] ;  /* 0x01000300ff0e77ac */ /* 0x000ea20008000a00 */
[----:B------:R-:W-:Y:S02]  /*01a0*/  IADD3 R12, P1, PT, R16, UR8, RZ ;  /* 0x00000008100c7c10 */ /* 0x000fe4000ff3e0ff */
[----:B------:R-:W-:Y:S01]  /*01b0*/  IADD3.X R15, PT, PT, R0, UR11, RZ, P0, !PT ;  /* 0x0000000b000f7c10 */ /* 0x000fe200087fe4ff */
[----:B------:R-:W0:Y:S01]  /*01c0*/  LDCU.64 UR24, c[0x0][0x3f8] ;  /* 0x00007f00ff1877ac */ /* 0x000e220008000a00 */
[----:B---3--:R-:W-:Y:S01]  /*01d0*/  IADD3 R16, P0, PT, R16, UR12, RZ ;  /* 0x0000000c10107c10 */ /* 0x008fe2000ff1e0ff */
[----:B------:R-:W1:Y:S01]  /*01e0*/  LDG.E.CONSTANT R6, desc[UR6][R10.64] ;  /* 0x000000060a067981 */ /* 0x000e62000c1e9900 */
[C---:B------:R-:W-:Y:S01]  /*01f0*/  IADD3.X R13, PT, PT, R0.reuse, UR9, RZ, P1, !PT ;  /* 0x00000009000d7c10 */ /* 0x040fe20008ffe4ff */
[----:B------:R-:W3:Y:S01]  /*0200*/  LDCU.128 UR20, c[0x0][0x3d0] ;  /* 0x00007a00ff1477ac */ /* 0x000ee20008000c00 */
[----:B------:R-:W-:Y:S01]  /*0210*/  IADD3.X R17, PT, PT, R0, UR13, RZ, P0, !PT ;  /* 0x0000000d00117c10 */ /* 0x000fe200087fe4ff */
[----:B------:R-:W2:Y:S01]  /*0220*/  LDG.E.CONSTANT R8, desc[UR6][R14.64] ;  /* 0x000000060e087981 */ /* 0x000ea2000c1e9900 */
[----:B-1----:R-:W-:-:S03]  /*0230*/  IMAD.WIDE R22, R6, 0x4, R26 ;  /* 0x0000000406167825 */ /* 0x002fc600078e021a */
[----:B------:R-:W3:Y:S01]  /*0240*/  LDG.E.CONSTANT R7, desc[UR6][R12.64] ;  /* 0x000000060c077981 */ /* 0x000ee2000c1e9900 */
[----:B0-----:R-:W-:-:S03]  /*0250*/  IMAD.WIDE R28, R6, 0x4, R34 ;  /* 0x00000004061c7825 */ /* 0x001fc600078e0222 */
[----:B------:R-:W3:Y:S01]  /*0260*/  LDG.E.CONSTANT R9, desc[UR6][R16.64] ;  /* 0x0000000610097981 */ /* 0x000ee2000c1e9900 */
[----:B----4-:R-:W-:-:S03]  /*0270*/  IMAD.WIDE R2, R6, 0x4, R18 ;  /* 0x0000000406027825 */ /* 0x010fc600078e0212 */
[----:B------:R-:W4:Y:S01]  /*0280*/  LDG.E.CONSTANT R15, desc[UR6][R28.64] ;  /* 0x000000061c0f7981 */ /* 0x000f22000c1e9900 */
[----:B------:R-:W-:Y:S01]  /*0290*/  UMOV UR4, 0x55555555 ;  /* 0x5555555500047882 */ /* 0x000fe20000000000 */
[----:B------:R-:W-:Y:S01]  /*02a0*/  UMOV UR5, 0x3fc55555 ;  /* 0x3fc5555500057882 */ /* 0x000fe20000000000 */
[C---:B--2---:R-:W-:Y:S01]  /*02b0*/  IMAD.WIDE R20, R8.reuse, 0x4, R18 ;  /* 0x0000000408147825 */ /* 0x044fe200078e0212 */
[----:B------:R0:W2:Y:S01]  /*02c0*/  LDG.E.CONSTANT R13, desc[UR6][R22.64] ;  /* 0x00000006160d7981 */ /* 0x0000a2000c1e9900 */
[----:B------:R-:W-:Y:S01]  /*02d0*/  UMOV UR8, 0x55555555 ;  /* 0x5555555500087882 */ /* 0x000fe20000000000 */
[----:B------:R-:W-:Y:S01]  /*02e0*/  UMOV UR9, 0x3fc55555 ;  /* 0x3fc5555500097882 */ /* 0x000fe20000000000 */
[----:B------:R-:W1:Y:S01]  /*02f0*/  LDCU.64 UR12, c[0x4][0x10] ;  /* 0x01000200ff0c77ac */ /* 0x000e620008000a00 */
[----:B------:R-:W4:Y:S04]  /*0300*/  LDG.E.CONSTANT R12, desc[UR6][R20.64] ;  /* 0x00000006140c7981 */ /* 0x000f28000c1e9900 */
[----:B------:R1:W4:Y:S01]  /*0310*/  LDG.E.CONSTANT R10, desc[UR6][R2.64] ;  /* 0x00000006020a7981 */ /* 0x000322000c1e9900 */
[----:B0-----:R-:W-:-:S05]  /*0320*/  IMAD.WIDE R22, R8, 0x4, R34 ;  /* 0x0000000408167825 */ /* 0x001fca00078e0222 */
[----:B------:R-:W4:Y:S01]  /*0330*/  LDG.E.CONSTANT R55, desc[UR6][R22.64] ;  /* 0x0000000616377981 */ /* 0x000f22000c1e9900 */
[----:B---3--:R-:W-:-:S04]  /*0340*/  IMAD.WIDE R24, R7, 0x4, R26 ;  /* 0x0000000407187825 */ /* 0x008fc800078e021a */
[----:B------:R-:W-:Y:S01]  /*0350*/  IMAD.WIDE R32, R9, 0x4, R34 ;  /* 0x0000000409207825 */ /* 0x000fe200078e0222 */
[----:B------:R-:W3:Y:S03]  /*0360*/  LDG.E.CONSTANT R14, desc[UR6][R24.64] ;  /* 0x00000006180e7981 */ /* 0x000ee6000c1e9900 */
[--C-:B------:R-:W-:Y:S01]  /*0370*/  IMAD.WIDE R4, R7, 0x4, R18.reuse ;  /* 0x0000000407047825 */ /* 0x100fe200078e0212 */
[----:B------:R-:W3:Y:S04]  /*0380*/  LDG.E.CONSTANT R16, desc[UR6][R32.64] ;  /* 0x0000000620107981 */ /* 0x000ee8000c1e9900 */
[----:B------:R0:W3:Y:S01]  /*0390*/  LDG.E.CONSTANT R11, desc[UR6][R4.64] ;  /* 0x00000006040b7981 */ /* 0x0000e2000c1e9900 */
[----:B-1----:R-:W-:-:S04]  /*03a0*/  IMAD.WIDE R2, R9, 0x4, R18 ;  /* 0x0000000409027825 */ /* 0x002fc800078e0212 */
[----:B------:R-:W-:Y:S01]  /*03b0*/  IMAD.WIDE R30, R7, 0x4, R34 ;  /* 0x00000004071e7825 */ /* 0x000fe200078e0222 */
[----:B------:R2:W3:Y:S03]  /*03c0*/  LDG.E.CONSTANT R18, desc[UR6][R2.64] ;  /* 0x0000000602127981 */ /* 0x0004e6000c1e9900 */
[--C-:B0-----:R-:W-:Y:S01]  /*03d0*/  IMAD.WIDE R4, R8, 0x4, R26.reuse ;  /* 0x0000000408047825 */ /* 0x101fe200078e021a */
[----:B------:R-:W3:Y:S04]  /*03e0*/  LDG.E.CONSTANT R19, desc[UR6][R30.64] ;  /* 0x000000061e137981 */ /* 0x000ee8000c1e9900 */
[----:B------:R-:W3:Y:S01]  /*03f0*/  LDG.E.CONSTANT R17, desc[UR6][R4.64] ;  /* 0x0000000604117981 */ /* 0x000ee2000c1e9900 */
[----:B------:R-:W-:-:S05]  /*0400*/  IMAD.WIDE R26, R9, 0x4, R26 ;  /* 0x00000004091a7825 */ /* 0x000fca00078e021a */
[----:B------:R4:W3:Y:S01]  /*0410*/  LDG.E.CONSTANT R54, desc[UR6][R26.64] ;  /* 0x000000061a367981 */ /* 0x0008e2000c1e9900 */
[----:B------:R-:W0:Y:S08]  /*0420*/  LDC.64 R20, c[0x0][0x3e8] ;  /* 0x0000fa00ff147b82 */ /* 0x000e300000000a00 */
[----:B------:R-:W1:Y:S01]  /*0430*/  LDC.64 R24, c[0x0][0x3f0] ;  /* 0x0000fc00ff187b82 */ /* 0x000e620000000a00 */
[----:B--2---:R-:W-:Y:S08]  /*0440*/  F2F.F64.F32 R2, R13 ;  /* 0x0000000d00027310 */ /* 0x004ff00000201800 */
[----:B----4-:R-:W2:Y:S01]  /*0450*/  F2F.F64.F32 R26, R12 ;  /* 0x0000000c001a7310 */ /* 0x010ea20000201800 */
[----:B0-----:R-:W5:Y:S07]  /*0460*/  LDG.E.CONSTANT R56, desc[UR6][R20.64] ;  /* 0x0000000614387981 */ /* 0x001f6e000c1e9900 */
[----:B------:R-:W-:Y:S01]  /*0470*/  F2F.F64.F32 R4, R15 ;  /* 0x0000000f00047310 */ /* 0x000fe20000201800 */
[----:B------:R-:W5:Y:S04]  /*0480*/  LDG.E.CONSTANT R57, desc[UR6][R20.64+0x4] ;  /* 0x0000040614397981 */ /* 0x000f68000c1e9900 */
[----:B------:R-:W5:Y:S03]  /*0490*/  LDG.E.CONSTANT R58, desc[UR6][R20.64+0x8] ;  /* 0x00000806143a7981 */ /* 0x000f66000c1e9900 */
[----:B------:R-:W0:Y:S01]  /*04a0*/  F2F.F64.F32 R40, R10 ;  /* 0x0000000a00287310 */ /* 0x000e220000201800 */
[----:B-1----:R-:W5:Y:S04]  /*04b0*/  LDG.E.CONSTANT R59, desc[UR6][R24.64] ;  /* 0x00000006183b7981 */ /* 0x002f68000c1e9900 */
[----:B------:R-:W5:Y:S04]  /*04c0*/  LDG.E.CONSTANT R60, desc[UR6][R24.64+0x4] ;  /* 0x00000406183c7981 */ /* 0x000f68000c1e9900 */
[----:B------:R2:W5:Y:S02]  /*04d0*/  LDG.E.CONSTANT R61, desc[UR6][R24.64+0x8] ;  /* 0x00000806183d7981 */ /* 0x000564000c1e9900 */
[----:B--2---:R-:W-:-:S08]  /*04e0*/  DMUL R24, R26, UR4 ;  /* 0x000000041a187c28 */ /* 0x004fd00008000000 */
[----:B0-----:R-:W-:Y:S01]  /*04f0*/  DFMA R24, R40, -UR8, R24 ;  /* 0x8000000828187c2b */ /* 0x001fe20008000018 */
[----:B------:R-:W0:Y:S02]  /*0500*/  F2F.F64.F32 R36, R55 ;  /* 0x0000003700247310 */ /* 0x000e240000201800 */
[----:B0-----:R-:W-:-:S06]  /*0510*/  DADD R36, -R4, R36 ;  /* 0x0000000004247229 */ /* 0x001fcc0000000124 */
[----:B---3--:R-:W0:Y:S08]  /*0520*/  F2F.F64.F32 R32, R14 ;  /* 0x0000000e00207310 */ /* 0x008e300000201800 */
[----:B------:R-:W1:Y:S08]  /*0530*/  F2F.F64.F32 R34, R16 ;  /* 0x0000001000227310 */ /* 0x000e700000201800 */
[----:B------:R-:W2:Y:S01]  /*0540*/  F2F.F64.F32 R30, R11 ;  /* 0x0000000b001e7310 */ /* 0x000ea20000201800 */
[----:B0-----:R-:W-:-:S07]  /*0550*/  DADD R20, -R2, R32 ;  /* 0x0000000002147229 */ /* 0x001fce0000000120 */
[----:B------:R-:W0:Y:S01]  /*0560*/  F2F.F64.F32 R22, R17 ;  /* 0x0000001100167310 */ /* 0x000e220000201800 */
[----:B-1----:R-:W-:-:S07]  /*0570*/  DADD R32, -R4, R34 ;  /* 0x0000000004207229 */ /* 0x002fce0000000122 */
[----:B------:R-:W1:Y:S01]  /*0580*/  F2F.F64.F32 R28, R18 ;  /* 0x00000012001c7310 */ /* 0x000e620000201800 */
[----:B--2---:R-:W-:-:S07]  /*0590*/  DMUL R30, R30, UR4 ;  /* 0x000000041e1e7c28 */ /* 0x004fce0008000000 */
[----:B------:R-:W2:Y:S01]  /*05a0*/  F2F.F64.F32 R38, R19 ;  /* 0x0000001300267310 */ /* 0x000ea20000201800 */
[----:B0-----:R-:W-:Y:S02]  /*05b0*/  DADD R22, -R2, R22 ;  /* 0x0000000002167229 */ /* 0x001fe40000000116 */
[----:B------:R-:W-:-:S05]  /*05c0*/  DMUL R34, R32, R20 ;  /* 0x0000001420227228 */ /* 0x000fca0000000000 */
[----:B------:R-:W0:Y:S01]  /*05d0*/  F2F.F64.F32 R26, R54 ;  /* 0x00000036001a7310 */ /* 0x000e220000201800 */
[----:B-1----:R-:W-:Y:S02]  /*05e0*/  DMUL R28, R28, UR4 ;  /* 0x000000041c1c7c28 */ /* 0x002fe40008000000 */
[----:B------:R-:W-:Y:S02]  /*05f0*/  DFMA R30, R40, -UR8, R30 ;  /* 0x80000008281e7c2b */ /* 0x000fe4000800001e */
[----:B------:R-:W-:Y:S02]  /*0600*/  DMUL R32, R32, R22 ;  /* 0x0000001620207228 */ /* 0x000fe40000000000 */
[----:B------:R-:W-:Y:S02]  /*0610*/  DMUL R34, R24, R34 ;  /* 0x0000002218227228 */ /* 0x000fe40000000000 */
[----:B--2---:R-:W-:Y:S02]  /*0620*/  DADD R38, -R4, R38 ;  /* 0x0000000004267229 */ /* 0x004fe40000000126 */
[----:B------:R-:W-:-:S04]  /*0630*/  DFMA R28, R40, -UR8, R28 ;  /* 0x80000008281c7c2b */ /* 0x000fc8000800001c */
[----:B------:R-:W-:Y:S02]  /*0640*/  DFMA R32, R30, R32, -R34 ;  /* 0x000000201e20722b */ /* 0x000fe40000000822 */
[----:B------:R-:W-:Y:S02]  /*0650*/  DMUL R22, R22, R38 ;  /* 0x0000002616167228 */ /* 0x000fe40000000000 */
[----:B0-----:R-:W-:-:S06]  /*0660*/  DADD R26, -R2, R26 ;  /* 0x00000000021a7229 */ /* 0x001fcc000000011a */
[----:B------:R-:W-:Y:S02]  /*0670*/  DFMA R22, -R28, R22, R32 ;  /* 0x000000161c16722b */ /* 0x000fe40000000120 */
[----:B------:R-:W-:Y:S02]  /*0680*/  DMUL R30, R30, R26 ;  /* 0x0000001a1e1e7228 */ /* 0x000fe40000000000 */
[----:B------:R-:W-:-:S06]  /*0690*/  DMUL R24, R26, R24 ;  /* 0x000000181a187228 */ /* 0x000fcc0000000000 */
[C---:B------:R-:W-:Y:S02]  /*06a0*/  DFMA R22, R36.reuse, -R30, R22 ;  /* 0x8000001e2416722b */ /* 0x040fe40000000016 */
[----:B------:R-:W-:-:S06]  /*06b0*/  DMUL R20, R36, R20 ;  /* 0x0000001424147228 */ /* 0x000fcc0000000000 */
[----:B------:R-:W-:Y:S01]  /*06c0*/  DFMA R22, R38, R24, R22 ;  /* 0x000000182616722b */ /* 0x000fe20000000016 */
[----:B------:R-:W-:Y:S02]  /*06d0*/  CS2R R26, SRZ ;  /* 0x00000000001a7805 */ /* 0x000fe4000001ff00 */
[----:B------:R-:W-:Y:S01]  /*06e0*/  CS2R R24, SRZ ;  /* 0x0000000000187805 */ /* 0x000fe2000001ff00 */
[----:B------:R-:W-:-:S04]  /*06f0*/  UMOV UR4, URZ ;  /* 0x000000ff00047c82 */ /* 0x000fc80008000000 */
[----:B------:R-:W-:Y:S01]  /*0700*/  DFMA R28, R28, R20, R22 ;  /* 0x000000141c1c722b */ /* 0x000fe20000000016 */
[----:B------:R-:W-:Y:S02]  /*0710*/  CS2R R22, SRZ ;  /* 0x0000000000167805 */ /* 0x000fe4000001ff00 */
[----:B------:R-:W-:-:S08]  /*0720*/  CS2R R20, SRZ ;  /* 0x0000000000147805 */ /* 0x000fd0000001ff00 */
.L_x_8:
[----:B------:R-:W-:Y:S02]  /*0730*/  IMAD.U32 R30, RZ, RZ, UR12 ;  /* 0x0000000cff1e7e24 */ /* 0x000fe4000f8e00ff */
[----:B------:R-:W-:Y:S02]  /*0740*/  IMAD.U32 R31, RZ, RZ, UR13 ;  /* 0x0000000dff1f7e24 */ /* 0x000fe4000f8e00ff */
[----:B------:R-:W-:Y:S02]  /*0750*/  IMAD.U32 R48, RZ, RZ, UR14 ;  /* 0x0000000eff307e24 */ /* 0x000fe4000f8e00ff */
[----:B------:R-:W-:Y:S02]  /*0760*/  IMAD.U32 R49, RZ, RZ, UR15 ;  /* 0x0000000fff317e24 */ /* 0x000fe4000f8e00ff */
[----:B------:R-:W2:Y:S01]  /*0770*/  LDG.E.64.CONSTANT R30, desc[UR6][R30.64] ;  /* 0x000000061e1e7981 */ /* 0x000ea2000c1e9b00 */
[----:B------:R-:W-:-:S03]  /*0780*/  IMAD.U32 R44, RZ, RZ, UR16 ;  /* 0x00000010ff2c7e24 */ /* 0x000fc6000f8e00ff */
[----:B------:R-:W3:Y:S01]  /*0790*/  LDG.E.64.CONSTANT R48, desc[UR6][R48.64] ;  /* 0x0000000630307981 */ /* 0x000ee2000c1e9b00 */
[----:B------:R-:W-:-:S06]  /*07a0*/  IMAD.U32 R45, RZ, RZ, UR17 ;  /* 0x00000011ff2d7e24 */ /* 0x000fcc000f8e00ff */
[----:B------:R-:W4:Y:S01]  /*07b0*/  LDG.E.64.CONSTANT R44, desc[UR6][R44.64] ;  /* 0x000000062c2c7981 */ /* 0x000f22000c1e9b00 */
[----:B-----5:R-:W0:Y:S01]  /*07c0*/  F2F.F64.F32 R42, R59 ;  /* 0x0000003b002a7310 */ /* 0x020e220000201800 */
[----:B------:R-:W-:Y:S01]  /*07d0*/  IMAD.MOV.U32 R40, RZ, RZ, 0x1 ;  /* 0x00000001ff287424 */ /* 0x000fe200078e00ff */
[----:B------:R-:W-:Y:S06]  /*07e0*/  BSSY.RECONVERGENT B0, `(.L_x_2) ;  /* 0x0000042000007945 */ /* 0x000fec0003800200 */
[----:B------:R-:W-:Y:S08]  /*07f0*/  F2F.F64.F32 R34, R11 ;  /* 0x0000000b00227310 */ /* 0x000ff00000201800 */
[----:B0-----:R-:W0:Y:S08]  /*0800*/  MUFU.RCP64H R41, R43 ;  /* 0x0000002b00297308 */ /* 0x001e300000001800 */
[----:B------:R-:W1:Y:S08]  /*0810*/  F2F.F64.F32 R50, R10 ;  /* 0x0000000a00327310 */ /* 0x000e700000201800 */
[----:B------:R-:W1:Y:S01]  /*0820*/  F2F.F64.F32 R4, R12 ;  /* 0x0000000c00047310 */ /* 0x000e620000201800 */
[----:B0-----:R-:W-:-:S02]  /*0830*/  DFMA R38, -R42, R40, 1 ;  /* 0x3ff000002a26742b */ /* 0x001fc40000000128 */
[----:B-1----:R-:W-:-:S05]  /*0840*/  DADD R34, -R50, R34 ;  /* 0x0000000032227229 */ /* 0x002fca0000000122 */
[----:B------:R-:W0:Y:S01]  /*0850*/  F2F.F64.F32 R32, R18 ;  /* 0x0000001200207310 */ /* 0x000e220000201800 */
[----:B------:R-:W-:Y:S02]  /*0860*/  DFMA R38, R38, R38, R38 ;  /* 0x000000262626722b */ /* 0x000fe40000000026 */
[----:B------:R-:W-:-:S05]  /*0870*/  DADD R4, -R50, R4 ;  /* 0x0000000032047229 */ /* 0x000fca0000000104 */
[----:B------:R-:W-:Y:S01]  /*0880*/  F2F.F64.F32 R46, R14 ;  /* 0x0000000e002e7310 */ /* 0x000fe20000201800 */
[----:B------:R-:W-:Y:S02]  /*0890*/  DFMA R38, R40, R38, R40 ;  /* 0x000000262826722b */ /* 0x000fe40000000028 */
[----:B0-----:R-:W-:-:S05]  /*08a0*/  DADD R32, -R50, R32 ;  /* 0x0000000032207229 */ /* 0x001fca0000000120 */
[----:B------:R-:W-:Y:S08]  /*08b0*/  F2F.F64.F32 R40, R56 ;  /* 0x0000003800287310 */ /* 0x000ff00000201800 */
[----:B------:R-:W0:Y:S08]  /*08c0*/  F2F.F64.F32 R2, R13 ;  /* 0x0000000d00027310 */ /* 0x000e300000201800 */
[----:B------:R-:W1:Y:S01]  /*08d0*/  F2F.F64.F32 R36, R17 ;  /* 0x0000001100247310 */ /* 0x000e620000201800 */
[----:B0-----:R-:W-:-:S07]  /*08e0*/  DADD R46, -R2, R46 ;  /* 0x00000000022e7229 */ /* 0x001fce000000012e */
[----:B------:R-:W-:Y:S01]  /*08f0*/  F2F.F64.F32 R52, R15 ;  /* 0x0000000f00347310 */ /* 0x000fe20000201800 */
[----:B-1----:R-:W-:Y:S02]  /*0900*/  DADD R36, -R2, R36 ;  /* 0x0000000002247229 */ /* 0x002fe40000000124 */
[----:B--2---:R-:W-:Y:S02]  /*0910*/  DFMA R34, R30, R34, R50 ;  /* 0x000000221e22722b */ /* 0x004fe40000000032 */
[----:B------:R-:W-:-:S06]  /*0920*/  DFMA R46, R46, R30, R2 ;  /* 0x0000001e2e2e722b */ /* 0x000fcc0000000002 */
[----:B---3--:R-:W-:Y:S02]  /*0930*/  DFMA R50, R48, R4, R34 ;  /* 0x000000043032722b */ /* 0x008fe40000000022 */
[----:B------:R-:W-:Y:S01]  /*0940*/  DFMA R34, -R42, R38, 1 ;  /* 0x3ff000002a22742b */ /* 0x000fe20000000126 */
[----:B------:R-:W0:Y:S01]  /*0950*/  F2F.F64.F32 R4, R54 ;  /* 0x0000003600047310 */ /* 0x000e220000201800 */
[----:B------:R-:W-:-:S04]  /*0960*/  DFMA R36, R36, R48, R46 ;  /* 0x000000302424722b */ /* 0x000fc8000000002e */
[----:B----4-:R-:W-:Y:S02]  /*0970*/  DFMA R32, R44, R32, R50 ;  /* 0x000000202c20722b */ /* 0x010fe40000000032 */
[----:B------:R-:W-:Y:S01]  /*0980*/  DFMA R34, R38, R34, R38 ;  /* 0x000000222622722b */ /* 0x000fe20000000026 */
[----:B------:R-:W1:Y:S01]  /*0990*/  F2F.F64.F32 R50, R19 ;  /* 0x0000001300327310 */ /* 0x000e620000201800 */
[----:B------:R-:W-:-:S04]  /*09a0*/  DADD R38, -R30, 1 ;  /* 0x3ff000001e267429 */ /* 0x000fc80000000100 */
[----:B------:R-:W-:Y:S02]  /*09b0*/  DADD R40, R32, -R40 ;  /* 0x0000000020287229 */ /* 0x000fe40000000828 */
[----:B0-----:R-:W-:Y:S01]  /*09c0*/  DADD R4, -R2, R4 ;  /* 0x0000000002047229 */ /* 0x001fe20000000104 */
[----:B------:R-:W0:Y:S01]  /*09d0*/  F2F.F64.F32 R46, R55 ;  /* 0x00000037002e7310 */ /* 0x000e220000201800 */
[----:B------:R-:W-:-:S04]  /*09e0*/  DADD R38, -R48, R38 ;  /* 0x0000000030267229 */ /* 0x000fc80000000126 */
[----:B------:R-:W-:Y:S02]  /*09f0*/  DMUL R32, R40, R34 ;  /* 0x0000002228207228 */ /* 0x000fe40000000000 */
[----:B-1----:R-:W-:Y:S01]  /*0a00*/  DADD R50, -R52, R50 ;  /* 0x0000000034327229 */ /* 0x002fe20000000132 */
[----:B------:R-:W-:Y:S01]  /*0a10*/  FSETP.GEU.AND P1, PT, |R41|, 6.5827683646048100446e-37, PT ;  /* 0x036000002900780b */ /* 0x000fe20003f2e200 */
[----:B------:R-:W-:Y:S02]  /*0a20*/  DADD R38, -R44, R38 ;  /* 0x000000002c267229 */ /* 0x000fe40000000126 */
[----:B------:R-:W-:Y:S02]  /*0a30*/  DFMA R4, R4, R44, R36 ;  /* 0x0000002c0404722b */ /* 0x000fe40000000024 */
[----:B------:R-:W-:Y:S02]  /*0a40*/  DFMA R2, -R42, R32, R40 ;  /* 0x000000202a02722b */ /* 0x000fe40000000128 */
[----:B------:R-:W-:-:S02]  /*0a50*/  DFMA R50, R50, R30, R52 ;  /* 0x0000001e3232722b */ /* 0x000fc40000000034 */
[----:B0-----:R-:W-:-:S04]  /*0a60*/  DADD R46, -R52, R46 ;  /* 0x00000000342e7229 */ /* 0x001fc8000000012e */
[----:B------:R-:W-:Y:S02]  /*0a70*/  DFMA R2, R34, R2, R32 ;  /* 0x000000022202722b */ /* 0x000fe40000000020 */
[----:B------:R-:W-:Y:S02]  /*0a80*/  DFMA R32, R38, 4, -R30 ;  /* 0x401000002620782b */ /* 0x000fe4000000081e */
[C-C-:B------:R-:W-:Y:S02]  /*0a90*/  DFMA R34, R30.reuse, 4, -R38.reuse ;  /* 0x401000001e22782b */ /* 0x140fe40000000826 */
[----:B------:R-:W-:Y:S01]  /*0aa0*/  DADD R38, -R30, -R38 ;  /* 0x000000001e267229 */ /* 0x000fe20000000926 */
[----:B------:R-:W0:Y:S01]  /*0ab0*/  F2F.F64.F32 R30, R16 ;  /* 0x00000010001e7310 */ /* 0x000e220000201800 */
[----:B------:R-:W-:Y:S02]  /*0ac0*/  DFMA R46, R46, R48, R50 ;  /* 0x000000302e2e722b */ /* 0x000fe40000000032 */
[----:B------:R-:W-:Y:S01]  /*0ad0*/  FFMA R0, RZ, R43, R3 ;  /* 0x0000002bff007223 */ /* 0x000fe20000000003 */
[----:B------:R-:W-:-:S02]  /*0ae0*/  DADD R32, -R48, R32 ;  /* 0x0000000030207229 */ /* 0x000fc40000000120 */
[C---:B------:R-:W-:Y:S02]  /*0af0*/  DADD R34, -R48.reuse, R34 ;  /* 0x0000000030227229 */ /* 0x040fe40000000122 */
[----:B------:R-:W-:Y:S01]  /*0b00*/  FSETP.GT.AND P0, PT, |R0|, 1.469367938527859385e-39, PT ;  /* 0x001000000000780b */ /* 0x000fe20003f04200 */
[C-C-:B------:R-:W-:Y:S02]  /*0b10*/  DFMA R36, R48.reuse, 4, R38.reuse ;  /* 0x401000003024782b */ /* 0x140fe40000000026 */
[----:B------:R-:W-:Y:S02]  /*0b20*/  DADD R38, -R48, R38 ;  /* 0x0000000030267229 */ /* 0x000fe40000000126 */
[C---:B------:R-:W-:Y:S02]  /*0b30*/  DADD R32, -R44.reuse, R32 ;  /* 0x000000002c207229 */ /* 0x040fe40000000120 */
[----:B------:R-:W-:Y:S02]  /*0b40*/  DADD R34, -R44, R34 ;  /* 0x000000002c227229 */ /* 0x000fe40000000122 */
[----:B0-----:R-:W-:-:S02]  /*0b50*/  DADD R30, -R52, R30 ;  /* 0x00000000341e7229 */ /* 0x001fc4000000011e */
[C---:B------:R-:W-:Y:S02]  /*0b60*/  DADD R36, -R44.reuse, R36 ;  /* 0x000000002c247229 */ /* 0x040fe40000000124 */
[----:B------:R-:W-:-:S04]  /*0b70*/  DFMA R38, R44, 4, R38 ;  /* 0x401000002c26782b */ /* 0x000fc80000000026 */
[----:B------:R-:W-:Y:S01]  /*0b80*/  DFMA R30, R30, R44, R46 ;  /* 0x0000002c1e1e722b */ /* 0x000fe2000000002e */
[----:B------:R-:W-:Y:S10]  /*0b90*/  @P0 BRA P1, `(.L_x_3) ;  /* 0x0000000000180947 */ /* 0x000ff40000800000 */
[----:B------:R-:W-:Y:S01]  /*0ba0*/  IMAD.MOV.U32 R44, RZ, RZ, R40 ;  /* 0x000000ffff2c7224 */ /* 0x000fe200078e0028 */
[----:B------:R-:W-:Y:S01]  /*0bb0*/  MOV R0, 0xbe0 ;  /* 0x00000be000007802 */ /* 0x000fe20000000f00 */
[----:B------:R-:W-:-:S07]  /*0bc0*/  IMAD.MOV.U32 R45, RZ, RZ, R41 ;  /* 0x000000ffff2d7224 */ /* 0x000fce00078e0029 */
[----:B------:R-:W-:Y:S05]  /*0bd0*/  CALL.REL.NOINC `($__internal_0_$__cuda_sm20_div_rn_f64_full) ;  /* 0x00000008008c7944 */ /* 0x000fea0003c00000 */
[----:B------:R-:W-:Y:S02]  /*0be0*/  IMAD.MOV.U32 R2, RZ, RZ, R48 ;  /* 0x000000ffff027224 */ /* 0x000fe400078e0030 */
[----:B------:R-:W-:-:S07]  /*0bf0*/  IMAD.MOV.U32 R3, RZ, RZ, R49 ;  /* 0x000000ffff037224 */ /* 0x000fce00078e0031 */
.L_x_3:
[----:B------:R-:W-:Y:S05]  /*0c00*/  BSYNC.RECONVERGENT B0 ;  /* 0x0000000000007941 */ /* 0x000fea0003800200 */
.L_x_2:
[----:B------:R-:W0:Y:S01]  /*0c10*/  F2F.F64.F32 R40, R60 ;  /* 0x0000003c00287310 */ /* 0x000e220000201800 */
[----:B------:R-:W-:Y:S01]  /*0c20*/  IMAD.MOV.U32 R46, RZ, RZ, 0x1 ;  /* 0x00000001ff2e7424 */ /* 0x000fe200078e00ff */
[----:B------:R-:W-:Y:S06]  /*0c30*/  BSSY.RECONVERGENT B0, `(.L_x_4) ;  /* 0x0000018000007945 */ /* 0x000fec0003800200 */
[----:B------:R-:W1:Y:S08]  /*0c40*/  F2F.F64.F32 R42, R57 ;  /* 0x00000039002a7310 */ /* 0x000e700000201800 */
[----:B0-----:R-:W0:Y:S01]  /*0c50*/  MUFU.RCP64H R47, R41 ;  /* 0x00000029002f7308 */ /* 0x001e220000001800 */
[----:B-1----:R-:W-:-:S02]  /*0c60*/  DADD R42, R4, -R42 ;  /* 0x00000000042a7229 */ /* 0x002fc4000000082a */
[----:B0-----:R-:W-:-:S08]  /*0c70*/  DFMA R44, -R40, R46, 1 ;  /* 0x3ff00000282c742b */ /* 0x001fd0000000012e */
[----:B------:R-:W-:Y:S01]  /*0c80*/  FSETP.GEU.AND P1, PT, |R43|, 6.5827683646048100446e-37, PT ;  /* 0x036000002b00780b */ /* 0x000fe20003f2e200 */
[----:B------:R-:W-:-:S08]  /*0c90*/  DFMA R44, R44, R44, R44 ;  /* 0x0000002c2c2c722b */ /* 0x000fd0000000002c */
[----:B------:R-:W-:-:S08]  /*0ca0*/  DFMA R44, R46, R44, R46 ;  /* 0x0000002c2e2c722b */ /* 0x000fd0000000002e */
[----:B------:R-:W-:-:S08]  /*0cb0*/  DFMA R46, -R40, R44, 1 ;  /* 0x3ff00000282e742b */ /* 0x000fd0000000012c */
[----:B------:R-:W-:-:S08]  /*0cc0*/  DFMA R46, R44, R46, R44 ;  /* 0x0000002e2c2e722b */ /* 0x000fd0000000002c */
[----:B------:R-:W-:-:S08]  /*0cd0*/  DMUL R44, R42, R46 ;  /* 0x0000002e2a2c7228 */ /* 0x000fd00000000000 */
[----:B------:R-:W-:-:S08]  /*0ce0*/  DFMA R4, -R40, R44, R42 ;  /* 0x0000002c2804722b */ /* 0x000fd0000000012a */
[----:B------:R-:W-:-:S10]  /*0cf0*/  DFMA R4, R46, R4, R44 ;  /* 0x000000042e04722b */ /* 0x000fd4000000002c */
[----:B------:R-:W-:-:S05]  /*0d00*/  FFMA R0, RZ, R41, R5 ;  /* 0x00000029ff007223 */ /* 0x000fca0000000005 */
[----:B------:R-:W-:-:S13]  /*0d10*/  FSETP.GT.AND P0, PT, |R0|, 1.469367938527859385e-39, PT ;  /* 0x001000000000780b */ /* 0x000fda0003f04200 */
[----:B------:R-:W-:Y:S05]  /*0d20*/  @P0 BRA P1, `(.L_x_5) ;  /* 0x0000000000200947 */ /* 0x000fea0000800000 */
[----:B------:R-:W-:Y:S01]  /*0d30*/  IMAD.MOV.U32 R44, RZ, RZ, R42 ;  /* 0x000000ffff2c7224 */ /* 0x000fe200078e002a */
[----:B------:R-:W-:Y:S01]  /*0d40*/  MOV R0, 0xd90 ;  /* 0x00000d9000007802 */ /* 0x000fe20000000f00 */
[----:B------:R-:W-:Y:S02]  /*0d50*/  IMAD.MOV.U32 R45, RZ, RZ, R43 ;  /* 0x000000ffff2d7224 */ /* 0x000fe400078e002b */
[----:B------:R-:W-:Y:S02]  /*0d60*/  IMAD.MOV.U32 R42, RZ, RZ, R40 ;  /* 0x000000ffff2a7224 */ /* 0x000fe400078e0028 */
[----:B------:R-:W-:-:S07]  /*0d70*/  IMAD.MOV.U32 R43, RZ, RZ, R41 ;  /* 0x000000ffff2b7224 */ /* 0x000fce00078e0029 */
[----:B------:R-:W-:Y:S05]  /*0d80*/  CALL.REL.NOINC `($__internal_0_$__cuda_sm20_div_rn_f64_full) ;  /* 0x0000000800207944 */ /* 0x000fea0003c00000 */
[----:B------:R-:W-:Y:S02]  /*0d90*/  IMAD.MOV.U32 R4, RZ, RZ, R48 ;  /* 0x000000ffff047224 */ /* 0x000fe400078e0030 */
[----:B------:R-:W-:-:S07]  /*0da0*/  IMAD.MOV.U32 R5, RZ, RZ, R49 ;  /* 0x000000ffff057224 */ /* 0x000fce00078e0031 */
.L_x_5:
[----:B------:R-:W-:Y:S05]  /*0db0*/  BSYNC.RECONVERGENT B0 ;  /* 0x0000000000007941 */ /* 0x000fea0003800200 */
.L_x_4:
        /* <DEDUP_REMOVED lines=26> */
.L_x_7:
[----:B------:R-:W-:Y:S05]  /*0f60*/  BSYNC.RECONVERGENT B0 ;  /* 0x0000000000007941 */ /* 0x000fea0003800200 */
.L_x_6:
[----:B------:R-:W0:Y:S01]  /*0f70*/  F2I.S64.F64.FLOOR R68, R4 ;  /* 0x0000000400447311 */ /* 0x000e220000305900 */
[----:B------:R-:W1:Y:S01]  /*0f80*/  LDC.64 R30, c[0x0][0x3e0] ;  /* 0x0000f800ff1e7b82 */ /* 0x000e620000000a00 */
[----:B------:R-:W-:Y:S02]  /*0f90*/  USHF.L.U32 UR9, UR20, 0x3, URZ ;  /* 0x0000000314097899 */ /* 0x000fe400080006ff */
[----:B------:R-:W-:-:S04]  /*0fa0*/  USHF.L.U64.HI UR10, UR20, 0x3, UR21 ;  /* 0x00000003140a7899 */ /* 0x000fc80008010215 */
[----:B------:R-:W2:Y:S01]  /*0fb0*/  F2I.S64.F64.FLOOR R66, R2 ;  /* 0x0000000200427311 */ /* 0x000ea20000305900 */
[----:B0-----:R-:W-:-:S07]  /*0fc0*/  IMAD R43, R69, UR22, RZ ;  /* 0x00000016452b7c24 */ /* 0x001fce000f8e02ff */
[----:B------:R-:W1:Y:S01]  /*0fd0*/  F2I.S64.F64.FLOOR R64, R52 ;  /* 0x0000003400407311 */ /* 0x000e620000305900 */
[----:B------:R-:W-:-:S04]  /*0fe0*/  IMAD.WIDE.U32 R40, R68, UR22, RZ ;  /* 0x0000001644287c25 */ /* 0x000fc8000f8e00ff */
[----:B------:R-:W-:-:S04]  /*0ff0*/  IMAD R43, R68, UR23, R43 ;  /* 0x00000017442b7c24 */ /* 0x000fc8000f8e022b */
[----:B------:R-:W-:Y:S02]  /*1000*/  IMAD.IADD R41, R41, 0x1, R43 ;  /* 0x0000000129297824 */ /* 0x000fe400078e022b */
[----:B--2---:R-:W-:Y:S02]  /*1010*/  IMAD R43, R67, UR20, RZ ;  /* 0x00000014432b7c24 */ /* 0x004fe4000f8e02ff */
[----:B------:R-:W-:-:S04]  /*1020*/  IMAD.WIDE.U32 R40, R66, UR20, R40 ;  /* 0x0000001442287c25 */ /* 0x000fc8000f8e0028 */
[----:B------:R-:W-:Y:S02]  /*1030*/  IMAD R43, R66, UR21, R43 ;  /* 0x00000015422b7c24 */ /* 0x000fe4000f8e022b */
[----:B-1----:R-:W-:-:S03]  /*1040*/  IMAD R0, R65, R30, RZ ;  /* 0x0000001e41007224 */ /* 0x002fc600078e02ff */
[----:B------:R-:W-:Y:S01]  /*1050*/  IADD3 R41, PT, PT, R41, R43, RZ ;  /* 0x0000002b29297210 */ /* 0x000fe20007ffe0ff */
[C---:B------:R-:W-:Y:S02]  /*1060*/  IMAD R43, R64.reuse, R31, R0 ;  /* 0x0000001f402b7224 */ /* 0x040fe400078e0200 */
[----:B------:R-:W-:-:S04]  /*1070*/  IMAD.WIDE.U32 R40, R64, R30, R40 ;  /* 0x0000001e40287225 */ /* 0x000fc800078e0028 */
[----:B------:R-:W-:Y:S01]  /*1080*/  IMAD.IADD R41, R41, 0x1, R43 ;  /* 0x0000000129297824 */ /* 0x000fe200078e022b */
[----:B------:R-:W-:-:S04]  /*1090*/  LEA R42, P0, R40, UR24, 0x3 ;  /* 0x00000018282a7c11 */ /* 0x000fc8000f8018ff */
[----:B------:R-:W-:Y:S02]  /*10a0*/  LEA.HI.X R43, R40, UR25, R41, 0x3, P0 ;  /* 0x00000019282b7c11 */ /* 0x000fe400080f1c29 */
[----:B------:R-:W-:-:S03]  /*10b0*/  IADD3 R40, P0, PT, R42, UR9, RZ ;  /* 0x000000092a287c10 */ /* 0x000fc6000ff1e0ff */
[----:B------:R-:W2:Y:S01]  /*10c0*/  LDG.E.64.CONSTANT R46, desc[UR6][R42.64] ;  /* 0x000000062a2e7981 */ /* 0x000ea2000c1e9b00 */
[----:B------:R-:W-:-:S05]  /*10d0*/  IADD3.X R41, PT, PT, R43, UR10, RZ, P0, !PT ;  /* 0x0000000a2b297c10 */ /* 0x000fca00087fe4ff */
[----:B------:R0:W3:Y:S01]  /*10e0*/  LDG.E.64.CONSTANT R44, desc[UR6][R40.64] ;  /* 0x00000006282c7981 */ /* 0x0000e2000c1e9b00 */
[----:B------:R-:W1:Y:S01]  /*10f0*/  I2F.F64.S64 R50, R68 ;  /* 0x0000004400327312 */ /* 0x000e620000301c00 */
[----:B------:R-:W-:Y:S02]  /*1100*/  USHF.L.U32 UR5, UR22, 0x3, URZ ;  /* 0x0000000316057899 */ /* 0x000fe400080006ff */
[----:B------:R-:W-:-:S05]  /*1110*/  USHF.L.U64.HI UR8, UR22, 0x3, UR23 ;  /* 0x0000000316087899 */ /* 0x000fca0008010217 */
[----:B------:R4:W5:Y:S01]  /*1120*/  I2F.F64.S64 R48, R66 ;  /* 0x0000004200307312 */ /* 0x0009620000301c00 */
[----:B-1----:R-:W-:-:S07]  /*1130*/  DADD R50, -R50, R4 ;  /* 0x0000000032327229 */ /* 0x002fce0000000104 */
[----:B------:R-:W1:Y:S01]  /*1140*/  I2F.F64.S64 R62, R64 ;  /* 0x00000040003e7312 */ /* 0x000e620000301c00 */
[----:B----4-:R-:W-:-:S04]  /*1150*/  IADD3 R66, P0, PT, R40, UR5, RZ ;  /* 0x0000000528427c10 */ /* 0x010fc8000ff1e0ff */
[----:B------:R-:W-:Y:S01]  /*1160*/  IADD3.X R67, PT, PT, R41, UR8, RZ, P0, !PT ;  /* 0x0000000829437c10 */ /* 0x000fe200087fe4ff */
[----:B-----5:R-:W-:Y:S02]  /*1170*/  DADD R48, -R48, R2 ;  /* 0x0000000030307229 */ /* 0x020fe40000000102 */
[----:B-1----:R-:W-:Y:S02]  /*1180*/  DADD R62, -R62, R52 ;  /* 0x000000003e3e7229 */ /* 0x002fe40000000134 */
[----:B------:R-:W-:-:S04]  /*1190*/  DADD R52, -R50, 1 ;  /* 0x3ff0000032347429 */ /* 0x000fc80000000100 */
[C---:B------:R-:W-:Y:S02]  /*11a0*/  DADD R2, -R48.reuse, 1 ;  /* 0x3ff0000030027429 */ /* 0x040fe40000000100 */
[C---:B------:R-:W-:Y:S02]  /*11b0*/  DMUL R4, R48.reuse, R50 ;  /* 0x0000003230047228 */ /* 0x040fe40000000000 */
[----:B------:R-:W-:-:S04]  /*11c0*/  DMUL R48, R48, R52 ;  /* 0x0000003430307228 */ /* 0x000fc80000000000 */
[----:B------:R-:W-:Y:S02]  /*11d0*/  DMUL R52, R2, R52 ;  /* 0x0000003402347228 */ /* 0x000fe40000000000 */
[----:B------:R-:W-:Y:S02]  /*11e0*/  DMUL R2, R50, R2 ;  /* 0x0000000232027228 */ /* 0x000fe40000000000 */
[----:B------:R-:W-:-:S08]  /*11f0*/  DADD R50, -R62, 1 ;  /* 0x3ff000003e327429 */ /* 0x000fd00000000100 */
[----:B------:R-:W-:Y:S01]  /*1200*/  DMUL R64, R52, R50 ;  /* 0x0000003234407228 */ /* 0x000fe20000000000 */
[----:B0-----:R-:W-:-:S04]  /*1210*/  IADD3 R40, P0, PT, R42, UR5, RZ ;  /* 0x000000052a287c10 */ /* 0x001fc8000ff1e0ff */
[----:B------:R-:W-:-:S06]  /*1220*/  IADD3.X R41, PT, PT, R43, UR8, RZ, P0, !PT ;  /* 0x000000082b297c10 */ /* 0x000fcc00087fe4ff */
[----:B------:R-:W4:Y:S01]  /*1230*/  LDG.E.64.CONSTANT R40, desc[UR6][R40.64] ;  /* 0x0000000628287981 */ /* 0x000f22000c1e9b00 */
[----:B--2---:R-:W-:Y:S02]  /*1240*/  DFMA R46, R64, R46, RZ ;  /* 0x0000002e402e722b */ /* 0x004fe400000000ff */
[----:B------:R-:W-:-:S08]  /*1250*/  DMUL R64, R50, R48 ;  /* 0x0000003032407228 */ /* 0x000fd00000000000 */
[----:B---3--:R-:W-:Y:S01]  /*1260*/  DFMA R44, R64, R44, R46 ;  /* 0x0000002c402c722b */ /* 0x008fe2000000002e */
[----:B------:R0:W2:Y:S01]  /*1270*/  LDG.E.64.CONSTANT R46, desc[UR6][R66.64] ;  /* 0x00000006422e7981 */ /* 0x0000a2000c1e9b00 */
[C---:B------:R-:W-:Y:S01]  /*1280*/  DMUL R64, R50.reuse, R4 ;  /* 0x0000000432407228 */ /* 0x040fe20000000000 */
[----:B------:R-:W-:Y:S01]  /*1290*/  LEA R42, P0, R30, R42, 0x3 ;  /* 0x0000002a1e2a7211 */ /* 0x000fe200078018ff */
[----:B------:R-:W-:-:S03]  /*12a0*/  DMUL R50, R50, R2 ;  /* 0x0000000232327228 */ /* 0x000fc60000000000 */
[----:B------:R-:W-:Y:S02]  /*12b0*/  LEA.HI.X R43, R30, R43, R31, 0x3, P0 ;  /* 0x0000002b1e2b7211 */ /* 0x000fe400000f1c1f */
[----:B------:R-:W-:-:S04]  /*12c0*/  IADD3 R30, P0, PT, R42, UR9, RZ ;  /* 0x000000092a1e7c10 */ /* 0x000fc8000ff1e0ff */
[----:B------:R-:W-:Y:S01]  /*12d0*/  IADD3.X R31, PT, PT, R43, UR10, RZ, P0, !PT ;  /* 0x0000000a2b1f7c10 */ /* 0x000fe200087fe4ff */
[----:B0-----:R-:W-:Y:S02]  /*12e0*/  IMAD.U32 R66, RZ, RZ, UR18 ;  /* 0x00000012ff427e24 */ /* 0x001fe4000f8e00ff */
[----:B------:R-:W-:-:S06]  /*12f0*/  IMAD.U32 R67, RZ, RZ, UR19 ;  /* 0x00000013ff437e24 */ /* 0x000fcc000f8e00ff */
[----:B------:R-:W3:Y:S01]  /*1300*/  LDG.E.64.CONSTANT R66, desc[UR6][R66.64] ;  /* 0x0000000642427981 */ /* 0x000ee2000c1e9b00 */
[----:B--2---:R-:W-:-:S03]  /*1310*/  DFMA R44, R64, R46, R44 ;  /* 0x0000002e402c722b */ /* 0x004fc6000000002c */
[----:B------:R-:W2:Y:S05]  /*1320*/  LDG.E.64.CONSTANT R46, desc[UR6][R42.64] ;  /* 0x000000062a2e7981 */ /* 0x000eaa000c1e9b00 */
[----:B----4-:R-:W-:Y:S01]  /*1330*/  DFMA R50, R50, R40, R44 ;  /* 0x000000283232722b */ /* 0x010fe2000000002c */
[----:B------:R-:W-:Y:S01]  /*1340*/  IADD3 R44, P0, PT, R30, UR5, RZ ;  /* 0x000000051e2c7c10 */ /* 0x000fe2000ff1e0ff */
[----:B------:R-:W4:Y:S03]  /*1350*/  LDG.E.64.CONSTANT R40, desc[UR6][R30.64] ;  /* 0x000000061e287981 */ /* 0x000f26000c1e9b00 */
[----:B------:R-:W-:-:S02]  /*1360*/  IADD3.X R45, PT, PT, R31, UR8, RZ, P0, !PT ;  /* 0x000000081f2d7c10 */ /* 0x000fc400087fe4ff */
[----:B------:R-:W-:-:S04]  /*1370*/  IADD3 R64, P1, PT, R42, UR5, RZ ;  /* 0x000000052a407c10 */ /* 0x000fc8000ff3e0ff */
[----:B------:R-:W5:Y:S01]  /*1380*/  LDG.E.64.CONSTANT R44, desc[UR6][R44.64] ;  /* 0x000000062c2c7981 */ /* 0x000f62000c1e9b00 */
[----:B------:R-:W-:-:S06]  /*1390*/  IADD3.X R65, PT, PT, R43, UR8, RZ, P1, !PT ;  /* 0x000000082b417c10 */ /* 0x000fcc0008ffe4ff */
[----:B------:R-:W3:Y:S01]  /*13a0*/  LDG.E.64.CONSTANT R64, desc[UR6][R64.64] ;  /* 0x0000000640407981 */ /* 0x000ee2000c1e9b00 */
[C---:B------:R-:W-:Y:S02]  /*13b0*/  DMUL R52, R62.reuse, R52 ;  /* 0x000000343e347228 */ /* 0x040fe40000000000 */
[C---:B------:R-:W-:Y:S02]  /*13c0*/  DMUL R48, R62.reuse, R48 ;  /* 0x000000303e307228 */ /* 0x040fe40000000000 */
[C---:B------:R-:W-:Y:S02]  /*13d0*/  DMUL R4, R62.reuse, R4 ;  /* 0x000000043e047228 */ /* 0x040fe40000000000 */
[----:B------:R-:W-:Y:S01]  /*13e0*/  DMUL R2, R62, R2 ;  /* 0x000000023e027228 */ /* 0x000fe20000000000 */
[----:B------:R-:W-:Y:S02]  /*13f0*/  UIADD3 UR18, UP0, UPT, UR18, 0x8, URZ ;  /* 0x0000000812127890 */ /* 0x000fe4000ff1e0ff */
[----:B------:R-:W-:-:S02]  /*1400*/  UIADD3 UR4, UPT, UPT, UR4, 0x1, URZ ;  /* 0x0000000104047890 */ /* 0x000fc4000fffe0ff */
[----:B------:R-:W-:Y:S02]  /*1410*/  UIADD3.X UR19, UPT, UPT, URZ, UR19, URZ, UP0, !UPT ;  /* 0x00000013ff137290 */ /* 0x000fe400087fe4ff */
[----:B------:R-:W-:Y:S02]  /*1420*/  UISETP.NE.AND UP0, UPT, UR4, 0x38, UPT ;  /* 0x000000380400788c */ /* 0x000fe4000bf05270 */
[----:B------:R-:W-:Y:S02]  /*1430*/  UIADD3 UR16, UP1, UPT, UR16, 0x8, URZ ;  /* 0x0000000810107890 */ /* 0x000fe4000ff3e0ff */
[----:B------:R-:W-:Y:S02]  /*1440*/  UIADD3 UR14, UP2, UPT, UR14, 0x8, URZ ;  /* 0x000000080e0e7890 */ /* 0x000fe4000ff5e0ff */
[----:B------:R-:W-:Y:S02]  /*1450*/  UIADD3 UR12, UP3, UPT, UR12, 0x8, URZ ;  /* 0x000000080c0c7890 */ /* 0x000fe4000ff7e0ff */
[----:B------:R-:W-:-:S02]  /*1460*/  UIADD3.X UR17, UPT, UPT, URZ, UR17, URZ, UP1, !UPT ;  /* 0x00000011ff117290 */ /* 0x000fc40008ffe4ff */
[----:B------:R-:W-:Y:S02]  /*1470*/  UIADD3.X UR15, UPT, UPT, URZ, UR15, URZ, UP2, !UPT ;  /* 0x0000000fff0f7290 */ /* 0x000fe400097fe4ff */
[----:B------:R-:W-:Y:S01]  /*1480*/  UIADD3.X UR13, UPT, UPT, URZ, UR13, URZ, UP3, !UPT ;  /* 0x0000000dff0d7290 */ /* 0x000fe20009ffe4ff */
[----:B--2---:R-:W-:-:S08]  /*1490*/  DFMA R46, R52, R46, R50 ;  /* 0x0000002e342e722b */ /* 0x004fd00000000032 */
[----:B----4-:R-:W-:-:S08]  /*14a0*/  DFMA R40, R48, R40, R46 ;  /* 0x000000283028722b */ /* 0x010fd0000000002e */
[----:B-----5:R-:W-:-:S08]  /*14b0*/  DFMA R4, R4, R44, R40 ;  /* 0x0000002c0404722b */ /* 0x020fd00000000028 */
[----:B---3--:R-:W-:Y:S02]  /*14c0*/  DFMA R2, R2, R64, R4 ;  /* 0x000000400202722b */ /* 0x008fe40000000004 */
[----:B------:R-:W-:-:S06]  /*14d0*/  DMUL R4, R28, R66 ;  /* 0x000000421c047228 */ /* 0x000fcc0000000000 */
[-C--:B------:R-:W-:Y:S02]  /*14e0*/  DMUL R32, R32, R2.reuse ;  /* 0x0000000220207228 */ /* 0x080fe40000000000 */
[-C--:B------:R-:W-:Y:S02]  /*14f0*/  DMUL R34, R34, R2.reuse ;  /* 0x0000000222227228 */ /* 0x080fe40000000000 */
[-C--:B------:R-:W-:Y:S02]  /*1500*/  DMUL R36, R36, R2.reuse ;  /* 0x0000000224247228 */ /* 0x080fe40000000000 */
[----:B------:R-:W-:Y:S02]  /*1510*/  DMUL R38, R38, R2 ;  /* 0x0000000226267228 */ /* 0x000fe40000000000 */
[C---:B------:R-:W-:Y:S02]  /*1520*/  DFMA R20, R4.reuse, R32, R20 ;  /* 0x000000200414722b */ /* 0x040fe40000000014 */
[----:B------:R-:W-:-:S02]  /*1530*/  DFMA R22, R4, R34, R22 ;  /* 0x000000220416722b */ /* 0x000fc40000000016 */
[C---:B------:R-:W-:Y:S02]  /*1540*/  DFMA R24, R4.reuse, R36, R24 ;  /* 0x000000240418722b */ /* 0x040fe40000000018 */
[----:B------:R-:W-:Y:S01]  /*1550*/  DFMA R26, R4, R38, R26 ;  /* 0x00000026041a722b */ /* 0x000fe2000000001a */
[----:B------:R-:W-:Y:S10]  /*1560*/  BRA.U UP0, `(.L_x_8) ;  /* 0xfffffff100707547 */ /* 0x000ff4000b83ffff */
[----:B------:R-:W0:Y:S02]  /*1570*/  LDC.64 R10, c[0x0][0x400] ;  /* 0x00010000ff0a7b82 */ /* 0x000e240000000a00 */
[----:B0-----:R-:W-:-:S04]  /*1580*/  IMAD.WIDE R2, R6, 0x8, R10 ;  /* 0x0000000806027825 */ /* 0x001fc800078e020a */
[--C-:B------:R-:W-:Y:S01]  /*1590*/  IMAD.WIDE R4, R7, 0x8, R10.reuse ;  /* 0x0000000807047825 */ /* 0x100fe200078e020a */
[----:B------:R-:W-:Y:S03]  /*15a0*/  REDG.E.ADD.F64.RN.STRONG.GPU desc[UR6][R2.64], R20 ;  /* 0x00000014020079a6 */ /* 0x000fe6000c12ff06 */
[--C-:B------:R-:W-:Y:S01]  /*15b0*/  IMAD.WIDE R6, R8, 0x8, R10.reuse ;  /* 0x0000000808067825 */ /* 0x100fe200078e020a */
[----:B------:R-:W-:Y:S03]  /*15c0*/  REDG.E.ADD.F64.RN.STRONG.GPU desc[UR6][R4.64], R22 ;  /* 0x00000016040079a6 */ /* 0x000fe6000c12ff06 */
[----:B------:R-:W-:Y:S01]  /*15d0*/  IMAD.WIDE R8, R9, 0x8, R10 ;  /* 0x0000000809087825 */ /* 0x000fe200078e020a */
[----:B------:R-:W-:Y:S04]  /*15e0*/  REDG.E.ADD.F64.RN.STRONG.GPU desc[UR6][R6.64], R24 ;  /* 0x00000018060079a6 */ /* 0x000fe8000c12ff06 */
[----:B------:R-:W-:Y:S01]  /*15f0*/  REDG.E.ADD.F64.RN.STRONG.GPU desc[UR6][R8.64], R26 ;  /* 0x0000001a080079a6 */ /* 0x000fe2000c12ff06 */
[----:B------:R-:W-:Y:S05]  /*1600*/  EXIT ;  /* 0x000000000000794d */ /* 0x000fea0003800000 */
        .weak           $__internal_0_$__cuda_sm20_div_rn_f64_full
        .type           $__internal_0_$__cuda_sm20_div_rn_f64_full,@function
        .size           $__internal_0_$__cuda_sm20_div_rn_f64_full,(.L_x_15 - $__internal_0_$__cuda_sm20_div_rn_f64_full)
$__internal_0_$__cuda_sm20_div_rn_f64_full:
[C---:B------:R-:W-:Y:S01]  /*1610*/  FSETP.GEU.AND P0, PT, |R43|.reuse, 1.469367938527859385e-39, PT ;  /* 0x001000002b00780b */ /* 0x040fe20003f0e200 */
[----:B------:R-:W-:Y:S01]  /*1620*/  IMAD.MOV.U32 R46, RZ, RZ, 0x1 ;  /* 0x00000001ff2e7424 */ /* 0x000fe200078e00ff */
[----:B------:R-:W-:Y:S01]  /*1630*/  LOP3.LUT R40, R43, 0x800fffff, RZ, 0xc0, !PT ;  /* 0x800fffff2b287812 */ /* 0x000fe200078ec0ff */
[----:B------:R-:W-:Y:S01]  /*1640*/  IMAD.MOV.U32 R63, RZ, RZ, 0x1ca00000 ;  /* 0x1ca00000ff3f7424 */ /* 0x000fe200078e00ff */
[C---:B------:R-:W-:Y:S01]  /*1650*/  FSETP.GEU.AND P2, PT, |R45|.reuse, 1.469367938527859385e-39, PT ;  /* 0x001000002d00780b */ /* 0x040fe20003f4e200 */
[----:B------:R-:W-:Y:S01]  /*1660*/  BSSY.RECONVERGENT B1, `(.L_x_9) ;  /* 0x0000052000017945 */ /* 0x000fe20003800200 */
[----:B------:R-:W-:Y:S01]  /*1670*/  LOP3.LUT R41, R40, 0x3ff00000, RZ, 0xfc, !PT ;  /* 0x3ff0000028297812 */ /* 0x000fe200078efcff */
[----:B------:R-:W-:Y:S01]  /*1680*/  IMAD.MOV.U32 R40, RZ, RZ, R42 ;  /* 0x000000ffff287224 */ /* 0x000fe200078e002a */
[----:B------:R-:W-:Y:S02]  /*1690*/  LOP3.LUT R62, R45, 0x7ff00000, RZ, 0xc0, !PT ;  /* 0x7ff000002d3e7812 */ /* 0x000fe400078ec0ff */
[----:B------:R-:W-:-:S03]  /*16a0*/  LOP3.LUT R65, R43, 0x7ff00000, RZ, 0xc0, !PT ;  /* 0x7ff000002b417812 */ /* 0x000fc600078ec0ff */
[----:B------:R-:W-:Y:S01]  /*16b0*/  @!P0 DMUL R40, R42, 8.98846567431157953865e+307 ;  /* 0x7fe000002a288828 */ /* 0x000fe20000000000 */
[----:B------:R-:W-:-:S03]  /*16c0*/  ISETP.GE.U32.AND P1, PT, R62, R65, PT ;  /* 0x000000413e00720c */ /* 0x000fc60003f26070 */
[----:B------:R-:W-:Y:S02]  /*16d0*/  @!P2 LOP3.LUT R49, R43, 0x7ff00000, RZ, 0xc0, !PT ;  /* 0x7ff000002b31a812 */ /* 0x000fe400078ec0ff */
[----:B------:R-:W0:Y:S02]  /*16e0*/  MUFU.RCP64H R47, R41 ;  /* 0x00000029002f7308 */ /* 0x000e240000001800 */
[----:B------:R-:W-:Y:S02]  /*16f0*/  @!P2 ISETP.GE.U32.AND P3, PT, R62, R49, PT ;  /* 0x000000313e00a20c */ /* 0x000fe40003f66070 */
[----:B------:R-:W-:Y:S02]  /*1700*/  @!P0 LOP3.LUT R65, R41, 0x7ff00000, RZ, 0xc0, !PT ;  /* 0x7ff0000029418812 */ /* 0x000fe400078ec0ff */
[----:B------:R-:W-:-:S04]  /*1710*/  @!P2 SEL R49, R63, 0x63400000, !P3 ;  /* 0x634000003f31a807 */ /* 0x000fc80005800000 */
[----:B------:R-:W-:-:S04]  /*1720*/  @!P2 LOP3.LUT R52, R49, 0x80000000, R45, 0xf8, !PT ;  /* 0x800000003134a812 */ /* 0x000fc800078ef82d */
[----:B------:R-:W-:Y:S01]  /*1730*/  @!P2 LOP3.LUT R53, R52, 0x100000, RZ, 0xfc, !PT ;  /* 0x001000003435a812 */ /* 0x000fe200078efcff */
[----:B------:R-:W-:Y:S01]  /*1740*/  @!P2 IMAD.MOV.U32 R52, RZ, RZ, RZ ;  /* 0x000000ffff34a224 */ /* 0x000fe200078e00ff */
[----:B0-----:R-:W-:-:S08]  /*1750*/  DFMA R50, R46, -R40, 1 ;  /* 0x3ff000002e32742b */ /* 0x001fd00000000828 */
[----:B------:R-:W-:-:S08]  /*1760*/  DFMA R50, R50, R50, R50 ;  /* 0x000000323232722b */ /* 0x000fd00000000032 */
[----:B------:R-:W-:Y:S01]  /*1770*/  DFMA R50, R46, R50, R46 ;  /* 0x000000322e32722b */ /* 0x000fe2000000002e */
[----:B------:R-:W-:Y:S01]  /*1780*/  SEL R47, R63, 0x63400000, !P1 ;  /* 0x634000003f2f7807 */ /* 0x000fe20004800000 */
[----:B------:R-:W-:-:S03]  /*1790*/  IMAD.MOV.U32 R46, RZ, RZ, R44 ;  /* 0x000000ffff2e7224 */ /* 0x000fc600078e002c */
[----:B------:R-:W-:-:S03]  /*17a0*/  LOP3.LUT R47, R47, 0x800fffff, R45, 0xf8, !PT ;  /* 0x800fffff2f2f7812 */ /* 0x000fc600078ef82d */
[----:B------:R-:W-:-:S03]  /*17b0*/  DFMA R48, R50, -R40, 1 ;  /* 0x3ff000003230742b */ /* 0x000fc60000000828 */
[----:B------:R-:W-:-:S05]  /*17c0*/  @!P2 DFMA R46, R46, 2, -R52 ;  /* 0x400000002e2ea82b */ /* 0x000fca0000000834 */
[----:B------:R-:W-:-:S08]  /*17d0*/  DFMA R48, R50, R48, R50 ;  /* 0x000000303230722b */ /* 0x000fd00000000032 */
[----:B------:R-:W-:-:S08]  /*17e0*/  DMUL R50, R48, R46 ;  /* 0x0000002e30327228 */ /* 0x000fd00000000000 */
[----:B------:R-:W-:-:S08]  /*17f0*/  DFMA R52, R50, -R40, R46 ;  /* 0x800000283234722b */ /* 0x000fd0000000002e */
[----:B------:R-:W-:Y:S01]  /*1800*/  DFMA R52, R48, R52, R50 ;  /* 0x000000343034722b */ /* 0x000fe20000000032 */
[----:B------:R-:W-:Y:S01]  /*1810*/  IMAD.MOV.U32 R50, RZ, RZ, R62 ;  /* 0x000000ffff327224 */ /* 0x000fe200078e003e */
[----:B------:R-:W-:Y:S01]  /*1820*/  @!P2 LOP3.LUT R50, R47, 0x7ff00000, RZ, 0xc0, !PT ;  /* 0x7ff000002f32a812 */ /* 0x000fe200078ec0ff */
[----:B------:R-:W-:-:S04]  /*1830*/  VIADD R49, R65, 0xffffffff ;  /* 0xffffffff41317836 */ /* 0x000fc80000000000 */
[----:B------:R-:W-:-:S05]  /*1840*/  VIADD R48, R50, 0xffffffff ;  /* 0xffffffff32307836 */ /* 0x000fca0000000000 */
[----:B------:R-:W-:-:S04]  /*1850*/  ISETP.GT.U32.AND P0, PT, R48, 0x7feffffe, PT ;  /* 0x7feffffe3000780c */ /* 0x000fc80003f04070 */
[----:B------:R-:W-:-:S13]  /*1860*/  ISETP.GT.U32.OR P0, PT, R49, 0x7feffffe, P0 ;  /* 0x7feffffe3100780c */ /* 0x000fda0000704470 */
[----:B------:R-:W-:Y:S05]  /*1870*/  @P0 BRA `(.L_x_10) ;  /* 0x00000000006c0947 */ /* 0x000fea0003800000 */
[----:B------:R-:W-:-:S04]  /*1880*/  LOP3.LUT R45, R43, 0x7ff00000, RZ, 0xc0, !PT ;  /* 0x7ff000002b2d7812 */ /* 0x000fc800078ec0ff */
[CC--:B------:R-:W-:Y:S02]  /*1890*/  VIADDMNMX R44, R62.reuse, -R45.reuse, 0xb9600000, !PT ;  /* 0xb96000003e2c7446 */ /* 0x0c0fe4000780092d */
[----:B------:R-:W-:Y:S02]  /*18a0*/  ISETP.GE.U32.AND P0, PT, R62, R45, PT ;  /* 0x0000002d3e00720c */ /* 0x000fe40003f06070 */
[----:B------:R-:W-:Y:S02]  /*18b0*/  VIMNMX R44, PT, PT, R44, 0x46a00000, PT ;  /* 0x46a000002c2c7848 */ /* 0x000fe40003fe0100 */
[----:B------:R-:W-:-:S05]  /*18c0*/  SEL R63, R63, 0x63400000, !P0 ;  /* 0x634000003f3f7807 */ /* 0x000fca0004000000 */
[----:B------:R-:W-:Y:S01]  /*18d0*/  IMAD.IADD R50, R44, 0x1, -R63 ;  /* 0x000000012c327824 */ /* 0x000fe200078e0a3f */
[----:B------:R-:W-:-:S03]  /*18e0*/  MOV R44, RZ ;  /* 0x000000ff002c7202 */ /* 0x000fc60000000f00 */
[----:B------:R-:W-:-:S06]  /*18f0*/  VIADD R45, R50, 0x7fe00000 ;  /* 0x7fe00000322d7836 */ /* 0x000fcc0000000000 */
[----:B------:R-:W-:-:S10]  /*1900*/  DMUL R48, R52, R44 ;  /* 0x0000002c34307228 */ /* 0x000fd40000000000 */
[----:B------:R-:W-:-:S13]  /*1910*/  FSETP.GTU.AND P0, PT, |R49|, 1.469367938527859385e-39, PT ;  /* 0x001000003100780b */ /* 0x000fda0003f0c200 */
[----:B------:R-:W-:Y:S05]  /*1920*/  @P0 BRA `(.L_x_11) ;  /* 0x0000000000940947 */ /* 0x000fea0003800000 */
[----:B------:R-:W-:Y:S01]  /*1930*/  DFMA R40, R52, -R40, R46 ;  /* 0x800000283428722b */ /* 0x000fe2000000002e */
[----:B------:R-:W-:-:S09]  /*1940*/  IMAD.MOV.U32 R44, RZ, RZ, RZ ;  /* 0x000000ffff2c7224 */ /* 0x000fd200078e00ff */
[C---:B------:R-:W-:Y:S02]  /*1950*/  FSETP.NEU.AND P0, PT, R41.reuse, RZ, PT ;  /* 0x000000ff2900720b */ /* 0x040fe40003f0d000 */
[----:B------:R-:W-:-:S04]  /*1960*/  LOP3.LUT R43, R41, 0x80000000, R43, 0x48, !PT ;  /* 0x80000000292b7812 */ /* 0x000fc800078e482b */
[----:B------:R-:W-:-:S07]  /*1970*/  LOP3.LUT R45, R43, R45, RZ, 0xfc, !PT ;  /* 0x0000002d2b2d7212 */ /* 0x000fce00078efcff */
[----:B------:R-:W-:Y:S05]  /*1980*/  @!P0 BRA `(.L_x_11) ;  /* 0x00000000007c8947 */ /* 0x000fea0003800000 */
[----:B------:R-:W-:Y:S01]  /*1990*/  IMAD.MOV R41, RZ, RZ, -R50 ;  /* 0x000000ffff297224 */ /* 0x000fe200078e0a32 */
[----:B------:R-:W-:Y:S01]  /*19a0*/  DMUL.RP R44, R52, R44 ;  /* 0x0000002c342c7228 */ /* 0x000fe20000008000 */
[----:B------:R-:W-:-:S06]  /*19b0*/  IMAD.MOV.U32 R40, RZ, RZ, RZ ;  /* 0x000000ffff287224 */ /* 0x000fcc00078e00ff */
[----:B------:R-:W-:-:S03]  /*19c0*/  DFMA R40, R48, -R40, R52 ;  /* 0x800000283028722b */ /* 0x000fc60000000034 */
[----:B------:R-:W-:-:S03]  /*19d0*/  LOP3.LUT R43, R45, R43, RZ, 0x3c, !PT ;  /* 0x0000002b2d2b7212 */ /* 0x000fc600078e3cff */
[----:B------:R-:W-:-:S04]  /*19e0*/  IADD3 R40, PT, PT, -R50, -0x43300000, RZ ;  /* 0xbcd0000032287810 */ /* 0x000fc80007ffe1ff */
[----:B------:R-:W-:-:S04]  /*19f0*/  FSETP.NEU.AND P0, PT, |R41|, R40, PT ;  /* 0x000000282900720b */ /* 0x000fc80003f0d200 */
[----:B------:R-:W-:Y:S02]  /*1a00*/  FSEL R48, R44, R48, !P0 ;  /* 0x000000302c307208 */ /* 0x000fe40004000000 */
[----:B------:R-:W-:Y:S01]  /*1a10*/  FSEL R49, R43, R49, !P0 ;  /* 0x000000312b317208 */ /* 0x000fe20004000000 */
[----:B------:R-:W-:Y:S06]  /*1a20*/  BRA `(.L_x_11) ;  /* 0x0000000000547947 */ /* 0x000fec0003800000 */
.L_x_10:
[----:B------:R-:W-:-:S14]  /*1a30*/  DSETP.NAN.AND P0, PT, R44, R44, PT ;  /* 0x0000002c2c00722a */ /* 0x000fdc0003f08000 */
[----:B------:R-:W-:Y:S05]  /*1a40*/  @P0 BRA `(.L_x_12) ;  /* 0x0000000000440947 */ /* 0x000fea0003800000 */
[----:B------:R-:W-:-:S14]  /*1a50*/  DSETP.NAN.AND P0, PT, R42, R42, PT ;  /* 0x0000002a2a00722a */ /* 0x000fdc0003f08000 */
[----:B------:R-:W-:Y:S05]  /*1a60*/  @P0 BRA `(.L_x_13) ;  /* 0x0000000000300947 */ /* 0x000fea0003800000 */
[----:B------:R-:W-:Y:S01]  /*1a70*/  ISETP.NE.AND P0, PT, R50, R65, PT ;  /* 0x000000413200720c */ /* 0x000fe20003f05270 */
[----:B------:R-:W-:Y:S02]  /*1a80*/  IMAD.MOV.U32 R48, RZ, RZ, 0x0 ;  /* 0x00000000ff307424 */ /* 0x000fe400078e00ff */
[----:B------:R-:W-:-:S10]  /*1a90*/  IMAD.MOV.U32 R49, RZ, RZ, -0x80000 ;  /* 0xfff80000ff317424 */ /* 0x000fd400078e00ff */
[----:B------:R-:W-:Y:S05]  /*1aa0*/  @!P0 BRA `(.L_x_11) ;  /* 0x0000000000348947 */ /* 0x000fea0003800000 */
[----:B------:R-:W-:Y:S02]  /*1ab0*/  ISETP.NE.AND P0, PT, R50, 0x7ff00000, PT ;  /* 0x7ff000003200780c */ /* 0x000fe40003f05270 */
[----:B------:R-:W-:Y:S02]  /*1ac0*/  LOP3.LUT R49, R45, 0x80000000, R43, 0x48, !PT ;  /* 0x800000002d317812 */ /* 0x000fe400078e482b */
[----:B------:R-:W-:-:S13]  /*1ad0*/  ISETP.EQ.OR P0, PT, R65, RZ, !P0 ;  /* 0x000000ff4100720c */ /* 0x000fda0004702670 */
[----:B------:R-:W-:Y:S01]  /*1ae0*/  @P0 LOP3.LUT R40, R49, 0x7ff00000, RZ, 0xfc, !PT ;  /* 0x7ff0000031280812 */ /* 0x000fe200078efcff */
[----:B------:R-:W-:Y:S02]  /*1af0*/  @!P0 IMAD.MOV.U32 R48, RZ, RZ, RZ ;  /* 0x000000ffff308224 */ /* 0x000fe400078e00ff */
[----:B------:R-:W-:Y:S02]  /*1b00*/  @P0 IMAD.MOV.U32 R48, RZ, RZ, RZ ;  /* 0x000000ffff300224 */ /* 0x000fe400078e00ff */
[----:B------:R-:W-:Y:S01]  /*1b10*/  @P0 IMAD.MOV.U32 R49, RZ, RZ, R40 ;  /* 0x000000ffff310224 */ /* 0x000fe200078e0028 */
[----:B------:R-:W-:Y:S06]  /*1b20*/  BRA `(.L_x_11) ;  /* 0x0000000000147947 */ /* 0x000fec0003800000 */
.L_x_13:
[----:B------:R-:W-:Y:S01]  /*1b30*/  LOP3.LUT R49, R43, 0x80000, RZ, 0xfc, !PT ;  /* 0x000800002b317812 */ /* 0x000fe200078efcff */
[----:B------:R-:W-:Y:S01]  /*1b40*/  IMAD.MOV.U32 R48, RZ, RZ, R42 ;  /* 0x000000ffff307224 */ /* 0x000fe200078e002a */
[----:B------:R-:W-:Y:S06]  /*1b50*/  BRA `(.L_x_11) ;  /* 0x0000000000087947 */ /* 0x000fec0003800000 */
.L_x_12:
[----:B------:R-:W-:Y:S01]  /*1b60*/  LOP3.LUT R49, R45, 0x80000, RZ, 0xfc, !PT ;  /* 0x000800002d317812 */ /* 0x000fe200078efcff */
[----:B------:R-:W-:-:S07]  /*1b70*/  IMAD.MOV.U32 R48, RZ, RZ, R44 ;  /* 0x000000ffff307224 */ /* 0x000fce00078e002c */
.L_x_11:
[----:B------:R-:W-:Y:S05]  /*1b80*/  BSYNC.RECONVERGENT B1 ;  /* 0x0000000000017941 */ /* 0x000fea0003800200 */
.L_x_9:
[----:B------:R-:W-:Y:S02]  /*1b90*/  IMAD.MOV.U32 R40, RZ, RZ, R0 ;  /* 0x000000ffff287224 */ /* 0x000fe400078e0000 */
[----:B------:R-:W-:-:S04]  /*1ba0*/  IMAD.MOV.U32 R41, RZ, RZ, 0x0 ;  /* 0x00000000ff297424 */ /* 0x000fc800078e00ff */
[----:B------:R-:W-:Y:S05]  /*1bb0*/  RET.REL.NODEC R40 `(_Z32tet4_resample_field_local_kernellll17elems_tet4_device15xyz_tet4_devicelllPKfS2_PKdPd) ;  /* 0xffffffe428107950 */ /* 0x000fea0003c3ffff */
.L_x_14:
        /* <DEDUP_REMOVED lines=12> */
.L_x_15:


//--------------------- .nv.global.init           --------------------------
	.section	.nv.global.init,"aw",@progbits
	.align	8
.nv.global.init:
	.type		tet4_qw,@object
	.size		tet4_qw,(tet4_qy - tet4_qw)
tet4_qw:
        /*0000*/ 	.byte	0xf6, 0xcc, 0xbe, 0x74, 0xcc, 0xfe, 0x50, 0x3f, 0xf6, 0xcc, 0xbe, 0x74, 0xcc, 0xfe, 0x50, 0x3f
        /* <DEDUP_REMOVED lines=27> */
	.type		tet4_qy,@object
	.size		tet4_qy,(tet4_qz - tet4_qy)
tet4_qy:
        /* <DEDUP_REMOVED lines=28> */
	.type		tet4_qz,@object
	.size		tet4_qz,(tet4_qx - tet4_qz)
tet4_qz:
        /* <DEDUP_REMOVED lines=28> */
	.type		tet4_qx,@object
	.size		tet4_qx,($str - tet4_qx)
tet4_qx:
        /* <DEDUP_REMOVED lines=28> */
	.type		$str,@object
	.size		$str,(.L_4 - $str)
$str:
        /*0700*/ 	.byte	0x68, 0x65, 0x6c, 0x6c, 0x6f, 0x20, 0x66, 0x72, 0x6f, 0x6e, 0x20, 0x6b, 0x65, 0x72, 0x6e, 0x65
        /*0710*/ 	.byte	0x6c, 0x0a, 0x00
.L_4:


//--------------------- .nv.shared.reserved.0     --------------------------
	.section	.nv.shared.reserved.0,"aw",@nobits
	.weak		__nv_reservedSMEM_offset_0_alias
	.size		__nv_reservedSMEM_offset_0_alias, 0, 64
	.other		__nv_reservedSMEM_offset_0_alias,@"STO_CUDA_RESERVED_SHARED STV_DEFAULT"
__nv_reservedSMEM_offset_0_alias:
	.zero		0
	.zero		64


//--------------------- .nv.constant0._Z8mykernelv --------------------------
	.section	.nv.constant0._Z8mykernelv,"a",@progbits
	.sectionflags	@""
	.align	4
.nv.constant0._Z8mykernelv:
	.zero		896


//--------------------- .nv.constant0._Z32tet4_resample_field_local_kernellll17elems_tet4_device15xyz_tet4_devicelllPKfS2_PKdPd --------------------------
	.section	.nv.constant0._Z32tet4_resample_field_local_kernellll17elems_tet4_device15xyz_tet4_devicelllPKfS2_PKdPd,"a",@progbits
	.sectionflags	@""
	.align	4
.nv.constant0._Z32tet4_resample_field_local_kernellll17elems_tet4_device15xyz_tet4_devicelllPKfS2_PKdPd:
	.zero		1032


//--------------------- SYMBOLS --------------------------

	.type		.nv.reservedSmem.offset0,@object
	.size		.nv.reservedSmem.offset0,0x4
	.type		vprintf,@function
